//
// Generated by NVIDIA NVVM Compiler
//
// Compiler Build ID: CL-36424714
// Cuda compilation tools, release 13.0, V13.0.88
// Based on NVVM 20.0.0
//

.version 9.0
.target sm_100
.address_size 64

	// .globl	_Z16PhaseHist_KernelPdS_PKdS1_S1_S1_S1_S1_S1_S1_S1_S1_S1_S1_S1_S1_S1_S1_S1_S1_S1_iii
.func  (.param .align 16 .b8 func_retval0[16]) __internal_trig_reduction_slowpathd
(
	.param .b64 __internal_trig_reduction_slowpathd_param_0
)
;
.global .align 8 .b8 __cudart_i2opi_d[144] = {8, 93, 141, 31, 177, 95, 251, 107, 234, 146, 82, 138, 247, 57, 7, 61, 123, 241, 229, 235, 199, 186, 39, 117, 45, 234, 95, 158, 102, 63, 70, 79, 183, 9, 203, 39, 207, 126, 54, 109, 31, 109, 10, 90, 139, 17, 47, 239, 15, 152, 5, 222, 255, 151, 248, 31, 59, 40, 249, 189, 139, 95, 132, 156, 244, 57, 83, 131, 57, 214, 145, 57, 65, 126, 95, 180, 38, 112, 156, 233, 132, 68, 187, 46, 245, 53, 130, 232, 62, 167, 41, 177, 28, 235, 29, 254, 28, 146, 209, 9, 234, 46, 73, 6, 224, 210, 77, 66, 58, 110, 36, 183, 97, 197, 187, 222, 171, 99, 81, 254, 65, 144, 67, 60, 153, 149, 98, 219, 192, 221, 52, 245, 209, 87, 39, 252, 41, 21, 68, 78, 110, 131, 249, 162};
.global .align 16 .b8 __cudart_sin_cos_coeffs[128] = {70, 210, 176, 44, 241, 229, 90, 190, 146, 227, 172, 105, 227, 29, 199, 62, 161, 98, 219, 25, 160, 1, 42, 191, 24, 8, 17, 17, 17, 17, 129, 63, 84, 85, 85, 85, 85, 85, 197, 191, 0, 0, 0, 0, 0, 0, 0, 0, 0, 0, 0, 0, 0, 0, 0, 0, 100, 129, 253, 32, 131, 255, 168, 189, 40, 133, 239, 193, 167, 238, 33, 62, 217, 230, 6, 142, 79, 126, 146, 190, 233, 188, 221, 25, 160, 1, 250, 62, 71, 93, 193, 22, 108, 193, 86, 191, 81, 85, 85, 85, 85, 85, 165, 63, 0, 0, 0, 0, 0, 0, 224, 191, 0, 0, 0, 0, 0, 0, 240, 63};

.visible .entry _Z16PhaseHist_KernelPdS_PKdS1_S1_S1_S1_S1_S1_S1_S1_S1_S1_S1_S1_S1_S1_S1_S1_S1_S1_iii(
	.param .u64 .ptr .align 1 _Z16PhaseHist_KernelPdS_PKdS1_S1_S1_S1_S1_S1_S1_S1_S1_S1_S1_S1_S1_S1_S1_S1_S1_S1_iii_param_0,
	.param .u64 .ptr .align 1 _Z16PhaseHist_KernelPdS_PKdS1_S1_S1_S1_S1_S1_S1_S1_S1_S1_S1_S1_S1_S1_S1_S1_S1_S1_iii_param_1,
	.param .u64 .ptr .align 1 _Z16PhaseHist_KernelPdS_PKdS1_S1_S1_S1_S1_S1_S1_S1_S1_S1_S1_S1_S1_S1_S1_S1_S1_S1_iii_param_2,
	.param .u64 .ptr .align 1 _Z16PhaseHist_KernelPdS_PKdS1_S1_S1_S1_S1_S1_S1_S1_S1_S1_S1_S1_S1_S1_S1_S1_S1_S1_iii_param_3,
	.param .u64 .ptr .align 1 _Z16PhaseHist_KernelPdS_PKdS1_S1_S1_S1_S1_S1_S1_S1_S1_S1_S1_S1_S1_S1_S1_S1_S1_S1_iii_param_4,
	.param .u64 .ptr .align 1 _Z16PhaseHist_KernelPdS_PKdS1_S1_S1_S1_S1_S1_S1_S1_S1_S1_S1_S1_S1_S1_S1_S1_S1_S1_iii_param_5,
	.param .u64 .ptr .align 1 _Z16PhaseHist_KernelPdS_PKdS1_S1_S1_S1_S1_S1_S1_S1_S1_S1_S1_S1_S1_S1_S1_S1_S1_S1_iii_param_6,
	.param .u64 .ptr .align 1 _Z16PhaseHist_KernelPdS_PKdS1_S1_S1_S1_S1_S1_S1_S1_S1_S1_S1_S1_S1_S1_S1_S1_S1_S1_iii_param_7,
	.param .u64 .ptr .align 1 _Z16PhaseHist_KernelPdS_PKdS1_S1_S1_S1_S1_S1_S1_S1_S1_S1_S1_S1_S1_S1_S1_S1_S1_S1_iii_param_8,
	.param .u64 .ptr .align 1 _Z16PhaseHist_KernelPdS_PKdS1_S1_S1_S1_S1_S1_S1_S1_S1_S1_S1_S1_S1_S1_S1_S1_S1_S1_iii_param_9,
	.param .u64 .ptr .align 1 _Z16PhaseHist_KernelPdS_PKdS1_S1_S1_S1_S1_S1_S1_S1_S1_S1_S1_S1_S1_S1_S1_S1_S1_S1_iii_param_10,
	.param .u64 .ptr .align 1 _Z16PhaseHist_KernelPdS_PKdS1_S1_S1_S1_S1_S1_S1_S1_S1_S1_S1_S1_S1_S1_S1_S1_S1_S1_iii_param_11,
	.param .u64 .ptr .align 1 _Z16PhaseHist_KernelPdS_PKdS1_S1_S1_S1_S1_S1_S1_S1_S1_S1_S1_S1_S1_S1_S1_S1_S1_S1_iii_param_12,
	.param .u64 .ptr .align 1 _Z16PhaseHist_KernelPdS_PKdS1_S1_S1_S1_S1_S1_S1_S1_S1_S1_S1_S1_S1_S1_S1_S1_S1_S1_iii_param_13,
	.param .u64 .ptr .align 1 _Z16PhaseHist_KernelPdS_PKdS1_S1_S1_S1_S1_S1_S1_S1_S1_S1_S1_S1_S1_S1_S1_S1_S1_S1_iii_param_14,
	.param .u64 .ptr .align 1 _Z16PhaseHist_KernelPdS_PKdS1_S1_S1_S1_S1_S1_S1_S1_S1_S1_S1_S1_S1_S1_S1_S1_S1_S1_iii_param_15,
	.param .u64 .ptr .align 1 _Z16PhaseHist_KernelPdS_PKdS1_S1_S1_S1_S1_S1_S1_S1_S1_S1_S1_S1_S1_S1_S1_S1_S1_S1_iii_param_16,
	.param .u64 .ptr .align 1 _Z16PhaseHist_KernelPdS_PKdS1_S1_S1_S1_S1_S1_S1_S1_S1_S1_S1_S1_S1_S1_S1_S1_S1_S1_iii_param_17,
	.param .u64 .ptr .align 1 _Z16PhaseHist_KernelPdS_PKdS1_S1_S1_S1_S1_S1_S1_S1_S1_S1_S1_S1_S1_S1_S1_S1_S1_S1_iii_param_18,
	.param .u64 .ptr .align 1 _Z16PhaseHist_KernelPdS_PKdS1_S1_S1_S1_S1_S1_S1_S1_S1_S1_S1_S1_S1_S1_S1_S1_S1_S1_iii_param_19,
	.param .u64 .ptr .align 1 _Z16PhaseHist_KernelPdS_PKdS1_S1_S1_S1_S1_S1_S1_S1_S1_S1_S1_S1_S1_S1_S1_S1_S1_S1_iii_param_20,
	.param .u32 _Z16PhaseHist_KernelPdS_PKdS1_S1_S1_S1_S1_S1_S1_S1_S1_S1_S1_S1_S1_S1_S1_S1_S1_S1_iii_param_21,
	.param .u32 _Z16PhaseHist_KernelPdS_PKdS1_S1_S1_S1_S1_S1_S1_S1_S1_S1_S1_S1_S1_S1_S1_S1_S1_S1_iii_param_22,
	.param .u32 _Z16PhaseHist_KernelPdS_PKdS1_S1_S1_S1_S1_S1_S1_S1_S1_S1_S1_S1_S1_S1_S1_S1_S1_S1_iii_param_23
)
{
	.reg .pred 	%p<16>;
	.reg .b32 	%r<61>;
	.reg .b32 	%f<3>;
	.reg .b64 	%rd<106>;
	.reg .b64 	%fd<161>;

	ld.param.u64 	%rd36, [_Z16PhaseHist_KernelPdS_PKdS1_S1_S1_S1_S1_S1_S1_S1_S1_S1_S1_S1_S1_S1_S1_S1_S1_S1_iii_param_0];
	ld.param.u64 	%rd37, [_Z16PhaseHist_KernelPdS_PKdS1_S1_S1_S1_S1_S1_S1_S1_S1_S1_S1_S1_S1_S1_S1_S1_S1_S1_iii_param_1];
	ld.param.u32 	%r20, [_Z16PhaseHist_KernelPdS_PKdS1_S1_S1_S1_S1_S1_S1_S1_S1_S1_S1_S1_S1_S1_S1_S1_S1_S1_iii_param_21];
	ld.param.u32 	%r21, [_Z16PhaseHist_KernelPdS_PKdS1_S1_S1_S1_S1_S1_S1_S1_S1_S1_S1_S1_S1_S1_S1_S1_S1_S1_iii_param_22];
	ld.param.u32 	%r22, [_Z16PhaseHist_KernelPdS_PKdS1_S1_S1_S1_S1_S1_S1_S1_S1_S1_S1_S1_S1_S1_S1_S1_S1_S1_iii_param_23];
	cvta.to.global.u64 	%rd1, %rd37;
	cvta.to.global.u64 	%rd2, %rd36;
	mov.u32 	%r23, %tid.x;
	mov.u32 	%r24, %ctaid.x;
	mov.u32 	%r1, %ntid.x;
	mad.lo.s32 	%r55, %r24, %r1, %r23;
	mul.lo.s32 	%r3, %r21, %r20;
	setp.ge.s32 	%p1, %r55, %r3;
	@%p1 bra 	$L__BB0_16;
	setp.gt.s32 	%p2, %r22, 0;
	mov.u32 	%r25, %nctaid.x;
	mul.lo.s32 	%r4, %r1, %r25;
	@%p2 bra 	$L__BB0_2;
	bra.uni 	$L__BB0_15;
$L__BB0_2:
	ld.param.u64 	%rd89, [_Z16PhaseHist_KernelPdS_PKdS1_S1_S1_S1_S1_S1_S1_S1_S1_S1_S1_S1_S1_S1_S1_S1_S1_S1_iii_param_8];
	ld.param.u64 	%rd88, [_Z16PhaseHist_KernelPdS_PKdS1_S1_S1_S1_S1_S1_S1_S1_S1_S1_S1_S1_S1_S1_S1_S1_S1_S1_iii_param_7];
	mov.f64 	%fd34, 0d4338000000000000;
	{
	.reg .b32 %temp; 
	mov.b64 	{%r26, %temp}, %fd34;
	}
	mov.f64 	%fd35, 0dC338000000000000;
	add.rn.f64 	%fd36, %fd34, %fd35;
	fma.rn.f64 	%fd37, %fd36, 0dBFE62E42FEFA39EF, 0d0000000000000000;
	fma.rn.f64 	%fd38, %fd36, 0dBC7ABC9E3B39803F, %fd37;
	fma.rn.f64 	%fd39, %fd38, 0d3E5ADE1569CE2BDF, 0d3E928AF3FCA213EA;
	fma.rn.f64 	%fd40, %fd39, %fd38, 0d3EC71DEE62401315;
	fma.rn.f64 	%fd41, %fd40, %fd38, 0d3EFA01997C89EB71;
	fma.rn.f64 	%fd42, %fd41, %fd38, 0d3F2A01A014761F65;
	fma.rn.f64 	%fd43, %fd42, %fd38, 0d3F56C16C1852B7AF;
	fma.rn.f64 	%fd44, %fd43, %fd38, 0d3F81111111122322;
	fma.rn.f64 	%fd45, %fd44, %fd38, 0d3FA55555555502A1;
	fma.rn.f64 	%fd46, %fd45, %fd38, 0d3FC5555555555511;
	fma.rn.f64 	%fd47, %fd46, %fd38, 0d3FE000000000000B;
	fma.rn.f64 	%fd48, %fd47, %fd38, 0d3FF0000000000000;
	fma.rn.f64 	%fd49, %fd48, %fd38, 0d3FF0000000000000;
	{
	.reg .b32 %temp; 
	mov.b64 	{%r27, %temp}, %fd49;
	}
	{
	.reg .b32 %temp; 
	mov.b64 	{%temp, %r28}, %fd49;
	}
	shr.u32 	%r29, %r26, 31;
	add.s32 	%r30, %r26, %r29;
	shr.s32 	%r31, %r30, 1;
	mov.f64 	%fd50, 0d0000000000000000;
	{
	.reg .b32 %temp; 
	mov.b64 	{%temp, %r32}, %fd50;
	}
	mov.b32 	%f1, %r32;
	abs.f32 	%f2, %f1;
	setp.geu.f32 	%p4, %f2, 0f40874800;
	setp.lt.f32 	%p5, %f2, 0f4086232B;
	sub.s32 	%r33, %r26, %r31;
	shl.b32 	%r34, %r33, 20;
	add.s32 	%r35, %r34, 1072693248;
	mov.b32 	%r36, 0;
	mov.b64 	%fd51, {%r36, %r35};
	shl.b32 	%r37, %r31, 20;
	add.s32 	%r38, %r28, %r37;
	mov.b64 	%fd52, {%r27, %r38};
	mul.f64 	%fd53, %fd51, %fd52;
	selp.f64 	%fd54, 0d7FF0000000000000, %fd53, %p4;
	shl.b32 	%r39, %r26, 20;
	add.s32 	%r40, %r39, %r28;
	mov.b64 	%fd55, {%r27, %r40};
	selp.f64 	%fd1, %fd55, %fd54, %p5;
	neg.s32 	%r5, %r22;
	cvta.to.global.u64 	%rd3, %rd88;
	cvta.to.global.u64 	%rd4, %rd89;
	cvt.rn.f64.s32 	%fd56, %r21;
	add.f64 	%fd2, %fd56, 0dBFF0000000000000;
$L__BB0_3:
	ld.param.u64 	%rd101, [_Z16PhaseHist_KernelPdS_PKdS1_S1_S1_S1_S1_S1_S1_S1_S1_S1_S1_S1_S1_S1_S1_S1_S1_S1_iii_param_20];
	ld.param.u64 	%rd100, [_Z16PhaseHist_KernelPdS_PKdS1_S1_S1_S1_S1_S1_S1_S1_S1_S1_S1_S1_S1_S1_S1_S1_S1_S1_iii_param_19];
	ld.param.u64 	%rd99, [_Z16PhaseHist_KernelPdS_PKdS1_S1_S1_S1_S1_S1_S1_S1_S1_S1_S1_S1_S1_S1_S1_S1_S1_S1_iii_param_18];
	ld.param.u64 	%rd98, [_Z16PhaseHist_KernelPdS_PKdS1_S1_S1_S1_S1_S1_S1_S1_S1_S1_S1_S1_S1_S1_S1_S1_S1_S1_iii_param_17];
	ld.param.u64 	%rd97, [_Z16PhaseHist_KernelPdS_PKdS1_S1_S1_S1_S1_S1_S1_S1_S1_S1_S1_S1_S1_S1_S1_S1_S1_S1_iii_param_16];
	ld.param.u64 	%rd96, [_Z16PhaseHist_KernelPdS_PKdS1_S1_S1_S1_S1_S1_S1_S1_S1_S1_S1_S1_S1_S1_S1_S1_S1_S1_iii_param_15];
	ld.param.u64 	%rd95, [_Z16PhaseHist_KernelPdS_PKdS1_S1_S1_S1_S1_S1_S1_S1_S1_S1_S1_S1_S1_S1_S1_S1_S1_S1_iii_param_14];
	ld.param.u64 	%rd94, [_Z16PhaseHist_KernelPdS_PKdS1_S1_S1_S1_S1_S1_S1_S1_S1_S1_S1_S1_S1_S1_S1_S1_S1_S1_iii_param_13];
	ld.param.u64 	%rd93, [_Z16PhaseHist_KernelPdS_PKdS1_S1_S1_S1_S1_S1_S1_S1_S1_S1_S1_S1_S1_S1_S1_S1_S1_S1_iii_param_12];
	ld.param.u64 	%rd92, [_Z16PhaseHist_KernelPdS_PKdS1_S1_S1_S1_S1_S1_S1_S1_S1_S1_S1_S1_S1_S1_S1_S1_S1_S1_iii_param_11];
	ld.param.u64 	%rd91, [_Z16PhaseHist_KernelPdS_PKdS1_S1_S1_S1_S1_S1_S1_S1_S1_S1_S1_S1_S1_S1_S1_S1_S1_S1_iii_param_10];
	ld.param.u64 	%rd90, [_Z16PhaseHist_KernelPdS_PKdS1_S1_S1_S1_S1_S1_S1_S1_S1_S1_S1_S1_S1_S1_S1_S1_S1_S1_iii_param_9];
	ld.param.u64 	%rd87, [_Z16PhaseHist_KernelPdS_PKdS1_S1_S1_S1_S1_S1_S1_S1_S1_S1_S1_S1_S1_S1_S1_S1_S1_S1_iii_param_6];
	ld.param.u64 	%rd86, [_Z16PhaseHist_KernelPdS_PKdS1_S1_S1_S1_S1_S1_S1_S1_S1_S1_S1_S1_S1_S1_S1_S1_S1_S1_iii_param_5];
	ld.param.u64 	%rd85, [_Z16PhaseHist_KernelPdS_PKdS1_S1_S1_S1_S1_S1_S1_S1_S1_S1_S1_S1_S1_S1_S1_S1_S1_S1_iii_param_4];
	ld.param.u64 	%rd84, [_Z16PhaseHist_KernelPdS_PKdS1_S1_S1_S1_S1_S1_S1_S1_S1_S1_S1_S1_S1_S1_S1_S1_S1_S1_iii_param_3];
	ld.param.u64 	%rd83, [_Z16PhaseHist_KernelPdS_PKdS1_S1_S1_S1_S1_S1_S1_S1_S1_S1_S1_S1_S1_S1_S1_S1_S1_S1_iii_param_2];
	cvta.to.global.u64 	%rd102, %rd83;
	cvta.to.global.u64 	%rd103, %rd84;
	cvta.to.global.u64 	%rd104, %rd85;
	cvta.to.global.u64 	%rd105, %rd86;
	div.s32 	%r41, %r55, %r20;
	mul.lo.s32 	%r42, %r41, %r20;
	sub.s32 	%r43, %r55, %r42;
	mad.lo.s32 	%r44, %r43, %r21, %r41;
	cvta.to.global.u64 	%rd42, %rd101;
	mul.wide.s32 	%rd43, %r44, 8;
	add.s64 	%rd44, %rd42, %rd43;
	ld.global.f64 	%fd3, [%rd44];
	cvta.to.global.u64 	%rd45, %rd99;
	mul.wide.s32 	%rd46, %r43, 8;
	add.s64 	%rd47, %rd45, %rd46;
	ld.global.f64 	%fd58, [%rd47];
	cvta.to.global.u64 	%rd48, %rd100;
	add.s64 	%rd49, %rd48, %rd46;
	ld.global.f64 	%fd59, [%rd49];
	cvt.rn.f64.s32 	%fd60, %r41;
	div.rn.f64 	%fd61, %fd60, %fd2;
	add.f64 	%fd62, %fd61, 0dBFE0000000000000;
	fma.rn.f64 	%fd63, %fd59, %fd62, %fd58;
	cvta.to.global.u64 	%rd50, %rd87;
	add.s64 	%rd51, %rd50, %rd46;
	ld.global.f64 	%fd4, [%rd51];
	add.s64 	%rd52, %rd3, %rd46;
	ld.global.f64 	%fd5, [%rd52];
	add.s64 	%rd53, %rd4, %rd46;
	ld.global.f64 	%fd6, [%rd53];
	cvta.to.global.u64 	%rd54, %rd90;
	add.s64 	%rd55, %rd54, %rd46;
	ld.global.f64 	%fd7, [%rd55];
	cvta.to.global.u64 	%rd56, %rd91;
	add.s64 	%rd57, %rd56, %rd46;
	ld.global.f64 	%fd8, [%rd57];
	cvta.to.global.u64 	%rd58, %rd92;
	add.s64 	%rd59, %rd58, %rd46;
	ld.global.f64 	%fd9, [%rd59];
	cvta.to.global.u64 	%rd60, %rd93;
	add.s64 	%rd61, %rd60, %rd46;
	ld.global.f64 	%fd10, [%rd61];
	cvta.to.global.u64 	%rd62, %rd94;
	add.s64 	%rd63, %rd62, %rd46;
	ld.global.f64 	%fd11, [%rd63];
	cvta.to.global.u64 	%rd64, %rd95;
	add.s64 	%rd65, %rd64, %rd46;
	ld.global.f64 	%fd12, [%rd65];
	cvta.to.global.u64 	%rd66, %rd96;
	add.s64 	%rd67, %rd66, %rd46;
	ld.global.f64 	%fd13, [%rd67];
	cvta.to.global.u64 	%rd68, %rd97;
	add.s64 	%rd69, %rd68, %rd46;
	ld.global.f64 	%fd14, [%rd69];
	cvta.to.global.u64 	%rd70, %rd98;
	add.s64 	%rd71, %rd70, %rd46;
	ld.global.f64 	%fd15, [%rd71];
	mul.f64 	%fd16, %fd63, 0dC01921FB54442D18;
	mov.f64 	%fd156, 0d0000000000000000;
	mov.u32 	%r56, %r5;
	mov.f64 	%fd157, %fd156;
$L__BB0_4:
	ld.global.f64 	%fd64, [%rd102];
	sub.f64 	%fd65, %fd4, %fd64;
	ld.global.f64 	%fd66, [%rd103];
	sub.f64 	%fd67, %fd5, %fd66;
	ld.global.f64 	%fd68, [%rd104];
	sub.f64 	%fd69, %fd6, %fd68;
	mul.f64 	%fd70, %fd67, %fd67;
	fma.rn.f64 	%fd71, %fd65, %fd65, %fd70;
	fma.rn.f64 	%fd72, %fd69, %fd69, %fd71;
	sqrt.rn.f64 	%fd73, %fd72;
	sub.f64 	%fd74, %fd7, %fd64;
	sub.f64 	%fd75, %fd8, %fd66;
	sub.f64 	%fd76, %fd9, %fd68;
	mul.f64 	%fd77, %fd75, %fd75;
	fma.rn.f64 	%fd78, %fd74, %fd74, %fd77;
	fma.rn.f64 	%fd79, %fd76, %fd76, %fd78;
	sqrt.rn.f64 	%fd80, %fd79;
	add.f64 	%fd81, %fd73, %fd80;
	mul.f64 	%fd82, %fd67, %fd11;
	fma.rn.f64 	%fd83, %fd65, %fd10, %fd82;
	fma.rn.f64 	%fd84, %fd69, %fd12, %fd83;
	div.rn.f64 	%fd85, %fd84, %fd73;
	mul.f64 	%fd86, %fd75, %fd14;
	fma.rn.f64 	%fd87, %fd74, %fd13, %fd86;
	fma.rn.f64 	%fd88, %fd76, %fd15, %fd87;
	div.rn.f64 	%fd89, %fd88, %fd80;
	add.f64 	%fd90, %fd85, %fd89;
	add.f64 	%fd91, %fd90, 0d41B1DE784A000000;
	mov.f64 	%fd92, 0d41B1DE784A000000;
	sub.f64 	%fd93, %fd92, %fd90;
	div.rn.f64 	%fd94, %fd91, %fd93;
	ld.global.f64 	%fd19, [%rd105];
	mul.f64 	%fd95, %fd16, %fd94;
	mul.f64 	%fd96, %fd81, %fd95;
	div.rn.f64 	%fd20, %fd96, 0d41B1DE784A000000;
	abs.f64 	%fd21, %fd20;
	setp.eq.f64 	%p6, %fd21, 0d7FF0000000000000;
	@%p6 bra 	$L__BB0_8;
	mul.f64 	%fd97, %fd20, 0d3FE45F306DC9C883;
	cvt.rni.s32.f64 	%r57, %fd97;
	cvt.rn.f64.s32 	%fd98, %r57;
	fma.rn.f64 	%fd99, %fd98, 0dBFF921FB54442D18, %fd20;
	fma.rn.f64 	%fd100, %fd98, 0dBC91A62633145C00, %fd99;
	fma.rn.f64 	%fd159, %fd98, 0dB97B839A252049C0, %fd100;
	setp.ltu.f64 	%p7, %fd21, 0d41E0000000000000;
	@%p7 bra 	$L__BB0_7;
	{ // callseq 0, 0
	.param .b64 param0;
	st.param.f64 	[param0], %fd20;
	.param .align 16 .b8 retval0[16];
	call.uni (retval0), 
	__internal_trig_reduction_slowpathd, 
	(
	param0
	);
	ld.param.f64 	%fd159, [retval0];
	ld.param.b32 	%r57, [retval0+8];
	} // callseq 0
$L__BB0_7:
	add.s32 	%r58, %r57, 1;
	bra.uni 	$L__BB0_9;
$L__BB0_8:
	mov.f64 	%fd102, 0d0000000000000000;
	mul.rn.f64 	%fd159, %fd20, %fd102;
	mov.b32 	%r58, 1;
$L__BB0_9:
	shl.b32 	%r47, %r58, 6;
	cvt.u64.u32 	%rd72, %r47;
	and.b64  	%rd73, %rd72, 64;
	mov.u64 	%rd74, __cudart_sin_cos_coeffs;
	add.s64 	%rd75, %rd74, %rd73;
	mul.rn.f64 	%fd103, %fd159, %fd159;
	and.b32  	%r48, %r58, 1;
	setp.eq.b32 	%p9, %r48, 1;
	selp.f64 	%fd104, 0dBDA8FF8320FD8164, 0d3DE5DB65F9785EBA, %p9;
	ld.global.nc.v2.f64 	{%fd105, %fd106}, [%rd75];
	fma.rn.f64 	%fd107, %fd104, %fd103, %fd105;
	fma.rn.f64 	%fd108, %fd107, %fd103, %fd106;
	ld.global.nc.v2.f64 	{%fd109, %fd110}, [%rd75+16];
	fma.rn.f64 	%fd111, %fd108, %fd103, %fd109;
	fma.rn.f64 	%fd112, %fd111, %fd103, %fd110;
	ld.global.nc.v2.f64 	{%fd113, %fd114}, [%rd75+32];
	fma.rn.f64 	%fd115, %fd112, %fd103, %fd113;
	fma.rn.f64 	%fd116, %fd115, %fd103, %fd114;
	fma.rn.f64 	%fd117, %fd116, %fd159, %fd159;
	fma.rn.f64 	%fd118, %fd116, %fd103, 0d3FF0000000000000;
	selp.f64 	%fd119, %fd118, %fd117, %p9;
	and.b32  	%r49, %r58, 2;
	setp.eq.s32 	%p10, %r49, 0;
	mov.f64 	%fd120, 0d0000000000000000;
	sub.f64 	%fd121, %fd120, %fd119;
	selp.f64 	%fd27, %fd119, %fd121, %p10;
	@%p6 bra 	$L__BB0_12;
	mul.f64 	%fd122, %fd20, 0d3FE45F306DC9C883;
	cvt.rni.s32.f64 	%r59, %fd122;
	cvt.rn.f64.s32 	%fd123, %r59;
	fma.rn.f64 	%fd124, %fd123, 0dBFF921FB54442D18, %fd20;
	fma.rn.f64 	%fd125, %fd123, 0dBC91A62633145C00, %fd124;
	fma.rn.f64 	%fd160, %fd123, 0dB97B839A252049C0, %fd125;
	setp.ltu.f64 	%p11, %fd21, 0d41E0000000000000;
	@%p11 bra 	$L__BB0_13;
	{ // callseq 1, 0
	.param .b64 param0;
	st.param.f64 	[param0], %fd20;
	.param .align 16 .b8 retval0[16];
	call.uni (retval0), 
	__internal_trig_reduction_slowpathd, 
	(
	param0
	);
	ld.param.f64 	%fd160, [retval0];
	ld.param.b32 	%r59, [retval0+8];
	} // callseq 1
	bra.uni 	$L__BB0_13;
$L__BB0_12:
	mov.f64 	%fd127, 0d0000000000000000;
	mul.rn.f64 	%fd160, %fd20, %fd127;
	mov.b32 	%r59, 0;
$L__BB0_13:
	mul.f64 	%fd128, %fd1, %fd27;
	mul.f64 	%fd129, %fd3, %fd19;
	shl.b32 	%r52, %r59, 6;
	cvt.u64.u32 	%rd76, %r52;
	and.b64  	%rd77, %rd76, 64;
	mov.u64 	%rd78, __cudart_sin_cos_coeffs;
	add.s64 	%rd79, %rd78, %rd77;
	mul.rn.f64 	%fd130, %fd160, %fd160;
	and.b32  	%r53, %r59, 1;
	setp.eq.b32 	%p12, %r53, 1;
	selp.f64 	%fd131, 0dBDA8FF8320FD8164, 0d3DE5DB65F9785EBA, %p12;
	ld.global.nc.v2.f64 	{%fd132, %fd133}, [%rd79];
	fma.rn.f64 	%fd134, %fd131, %fd130, %fd132;
	fma.rn.f64 	%fd135, %fd134, %fd130, %fd133;
	ld.global.nc.v2.f64 	{%fd136, %fd137}, [%rd79+16];
	fma.rn.f64 	%fd138, %fd135, %fd130, %fd136;
	fma.rn.f64 	%fd139, %fd138, %fd130, %fd137;
	ld.global.nc.v2.f64 	{%fd140, %fd141}, [%rd79+32];
	fma.rn.f64 	%fd142, %fd139, %fd130, %fd140;
	fma.rn.f64 	%fd143, %fd142, %fd130, %fd141;
	fma.rn.f64 	%fd144, %fd143, %fd160, %fd160;
	fma.rn.f64 	%fd145, %fd143, %fd130, 0d3FF0000000000000;
	selp.f64 	%fd146, %fd145, %fd144, %p12;
	and.b32  	%r54, %r59, 2;
	setp.eq.s32 	%p13, %r54, 0;
	mov.f64 	%fd147, 0d0000000000000000;
	sub.f64 	%fd148, %fd147, %fd146;
	selp.f64 	%fd149, %fd146, %fd148, %p13;
	mul.f64 	%fd150, %fd1, %fd149;
	mul.f64 	%fd151, %fd129, %fd128;
	mul.f64 	%fd152, %fd150, 0d0000000000000000;
	sub.f64 	%fd153, %fd151, %fd152;
	mul.f64 	%fd154, %fd129, %fd150;
	fma.rn.f64 	%fd155, %fd128, 0d0000000000000000, %fd154;
	add.f64 	%fd157, %fd157, %fd153;
	add.f64 	%fd156, %fd156, %fd155;
	add.s32 	%r56, %r56, 1;
	setp.ne.s32 	%p14, %r56, 0;
	add.s64 	%rd105, %rd105, 8;
	add.s64 	%rd104, %rd104, 8;
	add.s64 	%rd103, %rd103, 8;
	add.s64 	%rd102, %rd102, 8;
	@%p14 bra 	$L__BB0_4;
	mul.wide.s32 	%rd80, %r55, 8;
	add.s64 	%rd81, %rd2, %rd80;
	st.global.f64 	[%rd81], %fd157;
	add.s64 	%rd82, %rd1, %rd80;
	st.global.f64 	[%rd82], %fd156;
	add.s32 	%r55, %r55, %r4;
	setp.lt.s32 	%p15, %r55, %r3;
	@%p15 bra 	$L__BB0_3;
	bra.uni 	$L__BB0_16;
$L__BB0_15:
	mul.wide.s32 	%rd38, %r55, 8;
	add.s64 	%rd39, %rd2, %rd38;
	mov.b64 	%rd40, 0;
	st.global.u64 	[%rd39], %rd40;
	add.s64 	%rd41, %rd1, %rd38;
	st.global.u64 	[%rd41], %rd40;
	add.s32 	%r55, %r55, %r4;
	setp.lt.s32 	%p3, %r55, %r3;
	@%p3 bra 	$L__BB0_15;
$L__BB0_16:
	ret;

}
.func  (.param .align 16 .b8 func_retval0[16]) __internal_trig_reduction_slowpathd(
	.param .b64 __internal_trig_reduction_slowpathd_param_0
)
{
	.local .align 8 .b8 	__local_depot1[40];
	.reg .b64 	%SP;
	.reg .b64 	%SPL;
	.reg .pred 	%p<10>;
	.reg .b32 	%r<47>;
	.reg .b64 	%rd<74>;
	.reg .b64 	%fd<5>;

	mov.u64 	%SPL, __local_depot1;
	ld.param.f64 	%fd4, [__internal_trig_reduction_slowpathd_param_0];
	add.u64 	%rd1, %SPL, 0;
	{
	.reg .b32 %temp; 
	mov.b64 	{%temp, %r1}, %fd4;
	}
	shr.u32 	%r2, %r1, 20;
	and.b32  	%r3, %r2, 2047;
	setp.eq.s32 	%p1, %r3, 2047;
	mov.b32 	%r46, 0;
	@%p1 bra 	$L__BB1_9;
	add.s32 	%r20, %r3, -1024;
	mov.b64 	%rd20, %fd4;
	shl.b64 	%rd2, %rd20, 11;
	shr.u32 	%r4, %r20, 6;
	sub.s32 	%r45, 15, %r4;
	sub.s32 	%r21, 19, %r4;
	setp.lt.u32 	%p2, %r20, 128;
	selp.b32 	%r6, 18, %r21, %p2;
	setp.ge.s32 	%p3, %r45, %r6;
	mov.b64 	%rd70, 0;
	@%p3 bra 	$L__BB1_4;
	add.s32 	%r23, %r6, %r4;
	neg.s32 	%r43, %r23;
	or.b64  	%rd3, %rd2, -9223372036854775808;
	mov.b64 	%rd70, 0;
	mov.b32 	%r42, 0;
	mov.u64 	%rd25, __cudart_i2opi_d;
	mov.u32 	%r44, %r45;
$L__BB1_3:
	.pragma "nounroll";
	mul.wide.s32 	%rd22, %r42, 8;
	add.s64 	%rd23, %rd1, %rd22;
	mul.wide.s32 	%rd24, %r44, 8;
	add.s64 	%rd26, %rd25, %rd24;
	ld.global.nc.u64 	%rd27, [%rd26];
	{
	.reg .u32 %r0, %r1, %r2, %r3, %alo, %ahi, %blo, %bhi, %clo, %chi;
	mov.b64 	{%alo,%ahi}, %rd27;
	mov.b64 	{%blo,%bhi}, %rd3;
	mov.b64 	{%clo,%chi}, %rd70;
	mad.lo.cc.u32 	%r0, %alo, %blo, %clo;
	madc.hi.cc.u32 	%r1, %alo, %blo, %chi;
	madc.hi.u32 	%r2, %alo, %bhi, 0;
	mad.lo.cc.u32 	%r1, %alo, %bhi, %r1;
	madc.hi.cc.u32 	%r2, %ahi, %blo, %r2;
	madc.hi.u32 	%r3, %ahi, %bhi, 0;
	mad.lo.cc.u32 	%r1, %ahi, %blo, %r1;
	madc.lo.cc.u32 	%r2, %ahi, %bhi, %r2;
	addc.u32 	%r3, %r3, 0;
	mov.b64 	%rd28, {%r0,%r1};
	mov.b64 	%rd70, {%r2,%r3};
	}
	st.local.u64 	[%rd23], %rd28;
	add.s32 	%r44, %r44, 1;
	add.s32 	%r43, %r43, 1;
	add.s32 	%r42, %r42, 1;
	setp.ne.s32 	%p4, %r43, -15;
	mov.u32 	%r45, %r6;
	@%p4 bra 	$L__BB1_3;
$L__BB1_4:
	cvt.s64.s32 	%rd29, %r45;
	cvt.u64.u32 	%rd30, %r4;
	add.s64 	%rd31, %rd30, %rd29;
	shl.b64 	%rd32, %rd31, 3;
	add.s64 	%rd33, %rd1, %rd32;
	st.local.u64 	[%rd33+-120], %rd70;
	and.b32  	%r15, %r2, 63;
	ld.local.u64 	%rd72, [%rd1+16];
	ld.local.u64 	%rd71, [%rd1+24];
	setp.eq.s32 	%p5, %r15, 0;
	@%p5 bra 	$L__BB1_6;
	shl.b64 	%rd34, %rd71, %r15;
	shr.u64 	%rd35, %rd72, 1;
	xor.b32  	%r24, %r15, 63;
	shr.u64 	%rd36, %rd35, %r24;
	or.b64  	%rd71, %rd34, %rd36;
	ld.local.u64 	%rd37, [%rd1+8];
	shl.b64 	%rd38, %rd72, %r15;
	shr.u64 	%rd39, %rd37, 1;
	shr.u64 	%rd40, %rd39, %r24;
	or.b64  	%rd72, %rd38, %rd40;
$L__BB1_6:
	and.b32  	%r25, %r1, -2147483648;
	shr.u64 	%rd41, %rd71, 62;
	cvt.u32.u64 	%r26, %rd41;
	mov.b64 	{%r27, %r28}, %rd71;
	mov.b64 	{%r29, %r30}, %rd72;
	shf.l.wrap.b32 	%r31, %r30, %r27, 2;
	shf.l.wrap.b32 	%r32, %r27, %r28, 2;
	mov.b64 	%rd42, {%r31, %r32};
	shl.b64 	%rd43, %rd72, 2;
	shr.u64 	%rd44, %rd42, 63;
	cvt.u32.u64 	%r33, %rd44;
	add.s32 	%r34, %r33, %r26;
	setp.eq.s32 	%p6, %r25, 0;
	neg.s32 	%r35, %r34;
	selp.b32 	%r46, %r34, %r35, %p6;
	setp.gt.s64 	%p7, %rd42, -1;
	mov.b64 	%rd45, 0;
	{
	.reg .u32 %r0, %r1, %r2, %r3, %a0, %a1, %a2, %a3, %b0, %b1, %b2, %b3;
	mov.b64 	{%a0,%a1}, %rd45;
	mov.b64 	{%a2,%a3}, %rd45;
	mov.b64 	{%b0,%b1}, %rd43;
	mov.b64 	{%b2,%b3}, %rd42;
	sub.cc.u32 	%r0, %a0, %b0;
	subc.cc.u32 	%r1, %a1, %b1;
	subc.cc.u32 	%r2, %a2, %b2;
	subc.u32 	%r3, %a3, %b3;
	mov.b64 	%rd46, {%r0,%r1};
	mov.b64 	%rd47, {%r2,%r3};
	}
	xor.b32  	%r36, %r25, -2147483648;
	selp.b64 	%rd73, %rd42, %rd47, %p7;
	selp.b64 	%rd14, %rd43, %rd46, %p7;
	selp.b32 	%r17, %r25, %r36, %p7;
	clz.b64 	%r37, %rd73;
	cvt.u64.u32 	%rd15, %r37;
	setp.eq.s32 	%p8, %r37, 0;
	@%p8 bra 	$L__BB1_8;
	cvt.u32.u64 	%r38, %rd15;
	and.b32  	%r39, %r38, 63;
	shl.b64 	%rd48, %rd73, %r39;
	shr.u64 	%rd49, %rd14, 1;
	not.b32 	%r40, %r38;
	and.b32  	%r41, %r40, 63;
	shr.u64 	%rd50, %rd49, %r41;
	or.b64  	%rd73, %rd48, %rd50;
$L__BB1_8:
	mov.b64 	%rd51, -3958705157555305931;
	{
	.reg .u32 %r0, %r1, %r2, %r3, %alo, %ahi, %blo, %bhi;
	mov.b64 	{%alo,%ahi}, %rd73;
	mov.b64 	{%blo,%bhi}, %rd51;
	mul.lo.u32 	%r0, %alo, %blo;
	mul.hi.u32 	%r1, %alo, %blo;
	mad.lo.cc.u32 	%r1, %alo, %bhi, %r1;
	madc.hi.u32 	%r2, %alo, %bhi, 0;
	mad.lo.cc.u32 	%r1, %ahi, %blo, %r1;
	madc.hi.cc.u32 	%r2, %ahi, %blo, %r2;
	madc.hi.u32 	%r3, %ahi, %bhi, 0;
	mad.lo.cc.u32 	%r2, %ahi, %bhi, %r2;
	addc.u32 	%r3, %r3, 0;
	mov.b64 	%rd52, {%r0,%r1};
	mov.b64 	%rd53, {%r2,%r3};
	}
	setp.gt.s64 	%p9, %rd53, 0;
	{
	.reg .u32 %r0, %r1, %r2, %r3, %a0, %a1, %a2, %a3, %b0, %b1, %b2, %b3;
	mov.b64 	{%a0,%a1}, %rd52;
	mov.b64 	{%a2,%a3}, %rd53;
	mov.b64 	{%b0,%b1}, %rd52;
	mov.b64 	{%b2,%b3}, %rd53;
	add.cc.u32 	%r0, %a0, %b0;
	addc.cc.u32 	%r1, %a1, %b1;
	addc.cc.u32 	%r2, %a2, %b2;
	addc.u32 	%r3, %a3, %b3;
	mov.b64 	%rd54, {%r0,%r1};
	mov.b64 	%rd55, {%r2,%r3};
	}
	selp.b64 	%rd56, %rd55, %rd53, %p9;
	selp.s64 	%rd57, -1, 0, %p9;
	sub.s64 	%rd58, %rd57, %rd15;
	cvt.u64.u32 	%rd59, %r17;
	shl.b64 	%rd60, %rd59, 32;
	add.s64 	%rd61, %rd56, 1;
	shr.u64 	%rd62, %rd61, 10;
	add.s64 	%rd63, %rd62, 1;
	shr.u64 	%rd64, %rd63, 1;
	shl.b64 	%rd65, %rd58, 52;
	add.s64 	%rd66, %rd65, %rd64;
	add.s64 	%rd67, %rd66, 4602678819172646912;
	or.b64  	%rd68, %rd67, %rd60;
	mov.b64 	%fd4, %rd68;
$L__BB1_9:
	st.param.f64 	[func_retval0], %fd4;
	st.param.b32 	[func_retval0+8], %r46;
	ret;

}


// ===== COMPILED SASS (sm_100) =====

	.target	sm_100

	.elftype	@"ET_EXEC"


//--------------------- .note.nv.tkinfo           --------------------------
	.section	.note.nv.tkinfo,"",@"SHT_NOTE"
	.sectionflags	@"SHF_NOTE_NV_TKINFO"
	.tkinfo
        /*0018*/ 	.word	0x00000002
        /*0030*/ 	.string	""
        /*0030*/ 	.string	"ptxas"
        /*0030*/ 	.string	"Cuda compilation tools, release 13.0, V13.0.88"
        /*0030*/ 	.string	"Build cuda_13.0.r13.0/compiler.36424714_0"
        /*0030*/ 	.string	"-arch sm_100 -m 64 "



//--------------------- .note.nv.cuinfo           --------------------------
	.section	.note.nv.cuinfo,"",@"SHT_NOTE"
	.sectionflags	@"SHF_NOTE_NV_CUINFO"
        /*0018*/ 	.short	0x0002
        /*001a*/ 	.short	0x0064
        /*001c*/ 	.short	0x0082
	.zero		2


//--------------------- .nv.info                  --------------------------
	.section	.nv.info,"",@"SHT_CUDA_INFO"
	.align	4


	//----- nvinfo : EIATTR_REGCOUNT
	.align		4
        /*0000*/ 	.byte	0x04, 0x2f
        /*0002*/ 	.short	(.L_3 - .L_2)
	.align		4
.L_2:
        /*0004*/ 	.word	index@(_Z16PhaseHist_KernelPdS_PKdS1_S1_S1_S1_S1_S1_S1_S1_S1_S1_S1_S1_S1_S1_S1_S1_S1_S1_iii)
        /*0008*/ 	.word	0x00000050


	//----- nvinfo : EIATTR_FRAME_SIZE
	.align		4
.L_3:
        /*000c*/ 	.byte	0x04, 0x11
        /*000e*/ 	.short	(.L_5 - .L_4)
	.align		4
.L_4:
        /*0010*/ 	.word	index@($_Z16PhaseHist_KernelPdS_PKdS1_S1_S1_S1_S1_S1_S1_S1_S1_S1_S1_S1_S1_S1_S1_S1_S1_S1_iii$__internal_trig_reduction_slowpathd)
        /*0014*/ 	.word	0x00000028


	//----- nvinfo : EIATTR_FRAME_SIZE
	.align		4
.L_5:
        /*0018*/ 	.byte	0x04, 0x11
        /*001a*/ 	.short	(.L_7 - .L_6)
	.align		4
.L_6:
        /*001c*/ 	.word	index@($__internal_1_$__cuda_sm20_dsqrt_rn_f64_mediumpath_v1)
        /*0020*/ 	.word	0x00000028


	//----- nvinfo : EIATTR_FRAME_SIZE
	.align		4
.L_7:
        /*0024*/ 	.byte	0x04, 0x11
        /*0026*/ 	.short	(.L_9 - .L_8)
	.align		4
.L_8:
        /*0028*/ 	.word	index@($__internal_0_$__cuda_sm20_div_rn_f64_full)
        /*002c*/ 	.word	0x00000028


	//----- nvinfo : EIATTR_FRAME_SIZE
	.align		4
.L_9:
        /*0030*/ 	.byte	0x04, 0x11
        /*0032*/ 	.short	(.L_11 - .L_10)
	.align		4
.L_10:
        /*0034*/ 	.word	index@(_Z16PhaseHist_KernelPdS_PKdS1_S1_S1_S1_S1_S1_S1_S1_S1_S1_S1_S1_S1_S1_S1_S1_S1_S1_iii)
        /*0038*/ 	.word	0x00000028


	//----- nvinfo : EIATTR_MIN_STACK_SIZE
	.align		4
.L_11:
        /*003c*/ 	.byte	0x04, 0x12
        /*003e*/ 	.short	(.L_13 - .L_12)
	.align		4
.L_12:
        /*0040*/ 	.word	index@(_Z16PhaseHist_KernelPdS_PKdS1_S1_S1_S1_S1_S1_S1_S1_S1_S1_S1_S1_S1_S1_S1_S1_S1_S1_iii)
        /*0044*/ 	.word	0x00000028
.L_13:


//--------------------- .nv.compat                --------------------------
	.section	.nv.compat,"",@"SHT_CUDA_COMPAT_INFO"
	.align	4
        /*0000*/ 	.byte	0x02, 0x09, 0x00, 0x00, 0x02, 0x02, 0x01, 0x00, 0x02, 0x05, 0x05, 0x00, 0x03, 0x07, 0x01, 0x01
        /*0010*/ 	.byte	0x02, 0x03, 0x00, 0x00, 0x02, 0x06, 0x01, 0x00, 0x04, 0x0b, 0x08, 0x00, 0x01, 0x00, 0x00, 0x00
        /*0020*/ 	.byte	0x00, 0x00, 0x00, 0x00


//--------------------- .nv.info._Z16PhaseHist_KernelPdS_PKdS1_S1_S1_S1_S1_S1_S1_S1_S1_S1_S1_S1_S1_S1_S1_S1_S1_S1_iii --------------------------
	.section	.nv.info._Z16PhaseHist_KernelPdS_PKdS1_S1_S1_S1_S1_S1_S1_S1_S1_S1_S1_S1_S1_S1_S1_S1_S1_S1_iii,"",@"SHT_CUDA_INFO"
	.sectionflags	@""
	.align	4


	//----- nvinfo : EIATTR_CUDA_API_VERSION
	.align		4
        /*0000*/ 	.byte	0x04, 0x37
        /*0002*/ 	.short	(.L_15 - .L_14)
.L_14:
        /*0004*/ 	.word	0x00000082


	//----- nvinfo : EIATTR_KPARAM_INFO
	.align		4
.L_15:
        /*0008*/ 	.byte	0x04, 0x17
        /*000a*/ 	.short	(.L_17 - .L_16)
.L_16:
        /*000c*/ 	.word	0x00000000
        /*0010*/ 	.short	0x0017
        /*0012*/ 	.short	0x00b0
        /*0014*/ 	.byte	0x00, 0xf0, 0x11, 0x00


	//----- nvinfo : EIATTR_KPARAM_INFO
	.align		4
.L_17:
        /*0018*/ 	.byte	0x04, 0x17
        /*001a*/ 	.short	(.L_19 - .L_18)
.L_18:
        /*001c*/ 	.word	0x00000000
        /*0020*/ 	.short	0x0016
        /*0022*/ 	.short	0x00ac
        /*0024*/ 	.byte	0x00, 0xf0, 0x11, 0x00


	//----- nvinfo : EIATTR_KPARAM_INFO
	.align		4
.L_19:
        /*0028*/ 	.byte	0x04, 0x17
        /*002a*/ 	.short	(.L_21 - .L_20)
.L_20:
        /*002c*/ 	.word	0x00000000
        /*0030*/ 	.short	0x0015
        /*0032*/ 	.short	0x00a8
        /*0034*/ 	.byte	0x00, 0xf0, 0x11, 0x00


	//----- nvinfo : EIATTR_KPARAM_INFO
	.align		4
.L_21:
        /*0038*/ 	.byte	0x04, 0x17
        /*003a*/ 	.short	(.L_23 - .L_22)
.L_22:
        /*003c*/ 	.word	0x00000000
        /*0040*/ 	.short	0x0014
        /*0042*/ 	.short	0x00a0
        /*0044*/ 	.byte	0x00, 0xf5, 0x21, 0x00


	//----- nvinfo : EIATTR_KPARAM_INFO
	.align		4
.L_23:
        /*0048*/ 	.byte	0x04, 0x17
        /*004a*/ 	.short	(.L_25 - .L_24)
.L_24:
        /*004c*/ 	.word	0x00000000
        /*0050*/ 	.short	0x0013
        /*0052*/ 	.short	0x0098
        /*0054*/ 	.byte	0x00, 0xf5, 0x21, 0x00


	//----- nvinfo : EIATTR_KPARAM_INFO
	.align		4
.L_25:
        /*0058*/ 	.byte	0x04, 0x17
        /*005a*/ 	.short	(.L_27 - .L_26)
.L_26:
        /*005c*/ 	.word	0x00000000
        /*0060*/ 	.short	0x0012
        /*0062*/ 	.short	0x0090
        /*0064*/ 	.byte	0x00, 0xf5, 0x21, 0x00


	//----- nvinfo : EIATTR_KPARAM_INFO
	.align		4
.L_27:
        /*0068*/ 	.byte	0x04, 0x17
        /*006a*/ 	.short	(.L_29 - .L_28)
.L_28:
        /*006c*/ 	.word	0x00000000
        /*0070*/ 	.short	0x0011
        /*0072*/ 	.short	0x0088
        /*0074*/ 	.byte	0x00, 0xf5, 0x21, 0x00


	//----- nvinfo : EIATTR_KPARAM_INFO
	.align		4
.L_29:
        /*0078*/ 	.byte	0x04, 0x17
        /*007a*/ 	.short	(.L_31 - .L_30)
.L_30:
        /*007c*/ 	.word	0x00000000
        /*0080*/ 	.short	0x0010
        /*0082*/ 	.short	0x0080
        /*0084*/ 	.byte	0x00, 0xf5, 0x21, 0x00


	//----- nvinfo : EIATTR_KPARAM_INFO
	.align		4
.L_31:
        /*0088*/ 	.byte	0x04, 0x17
        /*008a*/ 	.short	(.L_33 - .L_32)
.L_32:
        /*008c*/ 	.word	0x00000000
        /*0090*/ 	.short	0x000f
        /*0092*/ 	.short	0x0078
        /*0094*/ 	.byte	0x00, 0xf5, 0x21, 0x00


	//----- nvinfo : EIATTR_KPARAM_INFO
	.align		4
.L_33:
        /*0098*/ 	.byte	0x04, 0x17
        /*009a*/ 	.short	(.L_35 - .L_34)
.L_34:
        /*009c*/ 	.word	0x00000000
        /*00a0*/ 	.short	0x000e
        /*00a2*/ 	.short	0x0070
        /*00a4*/ 	.byte	0x00, 0xf5, 0x21, 0x00


	//----- nvinfo : EIATTR_KPARAM_INFO
	.align		4
.L_35:
        /*00a8*/ 	.byte	0x04, 0x17
        /*00aa*/ 	.short	(.L_37 - .L_36)
.L_36:
        /*00ac*/ 	.word	0x00000000
        /*00b0*/ 	.short	0x000d
        /*00b2*/ 	.short	0x0068
        /*00b4*/ 	.byte	0x00, 0xf5, 0x21, 0x00


	//----- nvinfo : EIATTR_KPARAM_INFO
	.align		4
.L_37:
        /*00b8*/ 	.byte	0x04, 0x17
        /*00ba*/ 	.short	(.L_39 - .L_38)
.L_38:
        /*00bc*/ 	.word	0x00000000
        /*00c0*/ 	.short	0x000c
        /*00c2*/ 	.short	0x0060
        /*00c4*/ 	.byte	0x00, 0xf5, 0x21, 0x00


	//----- nvinfo : EIATTR_KPARAM_INFO
	.align		4
.L_39:
        /*00c8*/ 	.byte	0x04, 0x17
        /*00ca*/ 	.short	(.L_41 - .L_40)
.L_40:
        /*00cc*/ 	.word	0x00000000
        /*00d0*/ 	.short	0x000b
        /*00d2*/ 	.short	0x0058
        /*00d4*/ 	.byte	0x00, 0xf5, 0x21, 0x00


	//----- nvinfo : EIATTR_KPARAM_INFO
	.align		4
.L_41:
        /*00d8*/ 	.byte	0x04, 0x17
        /*00da*/ 	.short	(.L_43 - .L_42)
.L_42:
        /*00dc*/ 	.word	0x00000000
        /*00e0*/ 	.short	0x000a
        /*00e2*/ 	.short	0x0050
        /*00e4*/ 	.byte	0x00, 0xf5, 0x21, 0x00


	//----- nvinfo : EIATTR_KPARAM_INFO
	.align		4
.L_43:
        /*00e8*/ 	.byte	0x04, 0x17
        /*00ea*/ 	.short	(.L_45 - .L_44)
.L_44:
        /*00ec*/ 	.word	0x00000000
        /*00f0*/ 	.short	0x0009
        /*00f2*/ 	.short	0x0048
        /*00f4*/ 	.byte	0x00, 0xf5, 0x21, 0x00


	//----- nvinfo : EIATTR_KPARAM_INFO
	.align		4
.L_45:
        /*00f8*/ 	.byte	0x04, 0x17
        /*00fa*/ 	.short	(.L_47 - .L_46)
.L_46:
        /*00fc*/ 	.word	0x00000000
        /*0100*/ 	.short	0x0008
        /*0102*/ 	.short	0x0040
        /*0104*/ 	.byte	0x00, 0xf5, 0x21, 0x00


	//----- nvinfo : EIATTR_KPARAM_INFO
	.align		4
.L_47:
        /*0108*/ 	.byte	0x04, 0x17
        /*010a*/ 	.short	(.L_49 - .L_48)
.L_48:
        /*010c*/ 	.word	0x00000000
        /*0110*/ 	.short	0x0007
        /*0112*/ 	.short	0x0038
        /*0114*/ 	.byte	0x00, 0xf5, 0x21, 0x00


	//----- nvinfo : EIATTR_KPARAM_INFO
	.align		4
.L_49:
        /*0118*/ 	.byte	0x04, 0x17
        /*011a*/ 	.short	(.L_51 - .L_50)
.L_50:
        /*011c*/ 	.word	0x00000000
        /*0120*/ 	.short	0x0006
        /*0122*/ 	.short	0x0030
        /*0124*/ 	.byte	0x00, 0xf5, 0x21, 0x00


	//----- nvinfo : EIATTR_KPARAM_INFO
	.align		4
.L_51:
        /*0128*/ 	.byte	0x04, 0x17
        /*012a*/ 	.short	(.L_53 - .L_52)
.L_52:
        /*012c*/ 	.word	0x00000000
        /*0130*/ 	.short	0x0005
        /*0132*/ 	.short	0x0028
        /*0134*/ 	.byte	0x00, 0xf5, 0x21, 0x00


	//----- nvinfo : EIATTR_KPARAM_INFO
	.align		4
.L_53:
        /*0138*/ 	.byte	0x04, 0x17
        /*013a*/ 	.short	(.L_55 - .L_54)
.L_54:
        /*013c*/ 	.word	0x00000000
        /*0140*/ 	.short	0x0004
        /*0142*/ 	.short	0x0020
        /*0144*/ 	.byte	0x00, 0xf5, 0x21, 0x00


	//----- nvinfo : EIATTR_KPARAM_INFO
	.align		4
.L_55:
        /*0148*/ 	.byte	0x04, 0x17
        /*014a*/ 	.short	(.L_57 - .L_56)
.L_56:
        /*014c*/ 	.word	0x00000000
        /*0150*/ 	.short	0x0003
        /*0152*/ 	.short	0x0018
        /*0154*/ 	.byte	0x00, 0xf5, 0x21, 0x00


	//----- nvinfo : EIATTR_KPARAM_INFO
	.align		4
.L_57:
        /*0158*/ 	.byte	0x04, 0x17
        /*015a*/ 	.short	(.L_59 - .L_58)
.L_58:
        /*015c*/ 	.word	0x00000000
        /*0160*/ 	.short	0x0002
        /*0162*/ 	.short	0x0010
        /*0164*/ 	.byte	0x00, 0xf5, 0x21, 0x00


	//----- nvinfo : EIATTR_KPARAM_INFO
	.align		4
.L_59:
        /*0168*/ 	.byte	0x04, 0x17
        /*016a*/ 	.short	(.L_61 - .L_60)
.L_60:
        /*016c*/ 	.word	0x00000000
        /*0170*/ 	.short	0x0001
        /*0172*/ 	.short	0x0008
        /*0174*/ 	.byte	0x00, 0xf5, 0x21, 0x00


	//----- nvinfo : EIATTR_KPARAM_INFO
	.align		4
.L_61:
        /*0178*/ 	.byte	0x04, 0x17
        /*017a*/ 	.short	(.L_63 - .L_62)
.L_62:
        /*017c*/ 	.word	0x00000000
        /*0180*/ 	.short	0x0000
        /*0182*/ 	.short	0x0000
        /*0184*/ 	.byte	0x00, 0xf5, 0x21, 0x00


	//----- nvinfo : EIATTR_SPARSE_MMA_MASK
	.align		4
.L_63:
        /*0188*/ 	.byte	0x03, 0x50
        /*018a*/ 	.short	0x0000


	//----- nvinfo : EIATTR_MAXREG_COUNT
	.align		4
        /*018c*/ 	.byte	0x03, 0x1b
        /*018e*/ 	.short	0x00ff


	//----- nvinfo : EIATTR_MERCURY_ISA_VERSION
	.align		4
        /*0190*/ 	.byte	0x03, 0x5f
        /*0192*/ 	.short	0x0101


	//----- nvinfo : EIATTR_VRC_CTA_INIT_COUNT
	.align		4
        /*0194*/ 	.byte	0x02, 0x4a
	.zero		1
	.zero		1


	//----- nvinfo : EIATTR_EXIT_INSTR_OFFSETS
	.align		4
        /*0198*/ 	.byte	0x04, 0x1c
        /*019a*/ 	.short	(.L_65 - .L_64)


	//   ....[0]....
.L_64:
        /*019c*/ 	.word	0x00000090


	//   ....[1]....
        /*01a0*/ 	.word	0x00000190


	//   ....[2]....
        /*01a4*/ 	.word	0x00001fe0


	//----- nvinfo : EIATTR_CRS_STACK_SIZE
	.align		4
.L_65:
        /*01a8*/ 	.byte	0x04, 0x1e
        /*01aa*/ 	.short	(.L_67 - .L_66)
.L_66:
        /*01ac*/ 	.word	0x00000000


	//----- nvinfo : EIATTR_CBANK_PARAM_SIZE
	.align		4
.L_67:
        /*01b0*/ 	.byte	0x03, 0x19
        /*01b2*/ 	.short	0x00b4


	//----- nvinfo : EIATTR_PARAM_CBANK
	.align		4
        /*01b4*/ 	.byte	0x04, 0x0a
        /*01b6*/ 	.short	(.L_69 - .L_68)
	.align		4
.L_68:
        /*01b8*/ 	.word	index@(.nv.constant0._Z16PhaseHist_KernelPdS_PKdS1_S1_S1_S1_S1_S1_S1_S1_S1_S1_S1_S1_S1_S1_S1_S1_S1_S1_iii)
        /*01bc*/ 	.short	0x0380
        /*01be*/ 	.short	0x00b4


	//----- nvinfo : EIATTR_SW_WAR
	.align		4
.L_69:
        /*01c0*/ 	.byte	0x04, 0x36
        /*01c2*/ 	.short	(.L_71 - .L_70)
.L_70:
        /*01c4*/ 	.word	0x00000008
.L_71:


//--------------------- .nv.callgraph             --------------------------
	.section	.nv.callgraph,"",@"SHT_CUDA_CALLGRAPH"
	.align	4
	.sectionentsize	8
	.align		4
        /*0000*/ 	.word	0x00000000
	.align		4
        /*0004*/ 	.word	0xffffffff
	.align		4
        /*0008*/ 	.word	0x00000000
	.align		4
        /*000c*/ 	.word	0xfffffffe
	.align		4
        /*0010*/ 	.word	0x00000000
	.align		4
        /*0014*/ 	.word	0xfffffffd
	.align		4
        /*0018*/ 	.word	0x00000000
	.align		4
        /*001c*/ 	.word	0xfffffffc


//--------------------- .nv.constant4             --------------------------
	.section	.nv.constant4,"a",@progbits
	.align	8
	.align		8
.nv.constant4:
        /*0000*/ 	.dword	__cudart_i2opi_d
	.align		8
        /*0008*/ 	.dword	__cudart_sin_cos_coeffs


//--------------------- .text._Z16PhaseHist_KernelPdS_PKdS1_S1_S1_S1_S1_S1_S1_S1_S1_S1_S1_S1_S1_S1_S1_S1_S1_S1_iii --------------------------
	.section	.text._Z16PhaseHist_KernelPdS_PKdS1_S1_S1_S1_S1_S1_S1_S1_S1_S1_S1_S1_S1_S1_S1_S1_S1_S1_iii,"ax",@progbits
	.align	128
        .global         _Z16PhaseHist_KernelPdS_PKdS1_S1_S1_S1_S1_S1_S1_S1_S1_S1_S1_S1_S1_S1_S1_S1_S1_S1_iii
        .type           _Z16PhaseHist_KernelPdS_PKdS1_S1_S1_S1_S1_S1_S1_S1_S1_S1_S1_S1_S1_S1_S1_S1_S1_S1_iii,@function
        .size           _Z16PhaseHist_KernelPdS_PKdS1_S1_S1_S1_S1_S1_S1_S1_S1_S1_S1_S1_S1_S1_S1_S1_S1_S1_iii,(.L_x_45 - _Z16PhaseHist_KernelPdS_PKdS1_S1_S1_S1_S1_S1_S1_S1_S1_S1_S1_S1_S1_S1_S1_S1_S1_S1_iii)
        .other          _Z16PhaseHist_KernelPdS_PKdS1_S1_S1_S1_S1_S1_S1_S1_S1_S1_S1_S1_S1_S1_S1_S1_S1_S1_iii,@"STO_CUDA_ENTRY STV_DEFAULT"
_Z16PhaseHist_KernelPdS_PKdS1_S1_S1_S1_S1_S1_S1_S1_S1_S1_S1_S1_S1_S1_S1_S1_S1_S1_iii:
.text._Z16PhaseHist_KernelPdS_PKdS1_S1_S1_S1_S1_S1_S1_S1_S1_S1_S1_S1_S1_S1_S1_S1_S1_S1_iii:
[----:B------:R-:W0:Y:S01]  /*0000*/  LDC R1, c[0x0][0x37c] ;  /* 0x0000df00ff017b82 */ /* 0x000e220000000800 */
[----:B------:R-:W1:Y:S07]  /*0010*/  S2R R61, SR_TID.X ;  /* 0x00000000003d7919 */ /* 0x000e6e0000002100 */
[----:B------:R-:W1:Y:S01]  /*0020*/  S2UR UR6, SR_CTAID.X ;  /* 0x00000000000679c3 */ /* 0x000e620000002500 */
[----:B------:R-:W2:Y:S01]  /*0030*/  LDCU.64 UR4, c[0x0][0x428] ;  /* 0x00008500ff0477ac */ /* 0x000ea20008000a00 */
[----:B0-----:R-:W-:-:S06]  /*0040*/  VIADD R1, R1, 0xffffffd8 ;  /* 0xffffffd801017836 */ /* 0x001fcc0000000000 */
[----:B------:R-:W1:Y:S01]  /*0050*/  LDC R60, c[0x0][0x360] ;  /* 0x0000d800ff3c7b82 */ /* 0x000e620000000800 */
[----:B--2---:R-:W-:Y:S01]  /*0060*/  UIMAD UR4, UR5, UR4, URZ ;  /* 0x00000004050472a4 */ /* 0x004fe2000f8e02ff */
[----:B-1----:R-:W-:-:S05]  /*0070*/  IMAD R61, R60, UR6, R61 ;  /* 0x000000063c3d7c24 */ /* 0x002fca000f8e023d */
[----:B------:R-:W-:-:S13]  /*0080*/  ISETP.GE.AND P0, PT, R61, UR4, PT ;  /* 0x000000043d007c0c */ /* 0x000fda000bf06270 */
[----:B------:R-:W-:Y:S05]  /*0090*/  @P0 EXIT ;  /* 0x000000000000094d */ /* 0x000fea0003800000 */
[----:B------:R-:W0:Y:S01]  /*00a0*/  LDCU UR6, c[0x0][0x430] ;  /* 0x00008600ff0677ac */ /* 0x000e220008000800 */
[----:B------:R-:W1:Y:S01]  /*00b0*/  LDC.64 R6, c[0x0][0x380] ;  /* 0x0000e000ff067b82 */ /* 0x000e620000000a00 */
[----:B------:R-:W2:Y:S01]  /*00c0*/  LDCU UR7, c[0x0][0x370] ;  /* 0x00006e00ff0777ac */ /* 0x000ea20008000800 */
[----:B------:R-:W3:Y:S06]  /*00d0*/  LDCU.64 UR8, c[0x0][0x358] ;  /* 0x00006b00ff0877ac */ /* 0x000eec0008000a00 */
[----:B------:R-:W4:Y:S01]  /*00e0*/  LDC.64 R8, c[0x0][0x388] ;  /* 0x0000e200ff087b82 */ /* 0x000f220000000a00 */
[----:B0-----:R-:W-:Y:S01]  /*00f0*/  UISETP.GT.AND UP0, UPT, UR6, URZ, UPT ;  /* 0x000000ff0600728c */ /* 0x001fe2000bf04270 */
[----:B--2---:R-:W-:-:S08]  /*0100*/  IMAD R60, R60, UR7, RZ ;  /* 0x000000073c3c7c24 */ /* 0x004fd0000f8e02ff */
[----:B---3--:R-:W-:Y:S05]  /*0110*/  BRA.U UP0, `(.L_x_0) ;  /* 0x0000000100207547 */ /* 0x008fea000b800000 */
.L_x_1:
[----:B-1----:R-:W-:-:S04]  /*0120*/  IMAD.WIDE R2, R61, 0x8, R6 ;  /* 0x000000083d027825 */ /* 0x002fc800078e0206 */
[----:B----4-:R-:W-:Y:S01]  /*0130*/  IMAD.WIDE R4, R61, 0x8, R8 ;  /* 0x000000083d047825 */ /* 0x010fe200078e0208 */
[----:B------:R0:W-:Y:S03]  /*0140*/  STG.E.64 desc[UR8][R2.64], RZ ;  /* 0x000000ff02007986 */ /* 0x0001e6000c101b08 */
[----:B------:R-:W-:Y:S01]  /*0150*/  IMAD.IADD R61, R60, 0x1, R61 ;  /* 0x000000013c3d7824 */ /* 0x000fe200078e023d */
[----:B------:R0:W-:Y:S04]  /*0160*/  STG.E.64 desc[UR8][R4.64], RZ ;  /* 0x000000ff04007986 */ /* 0x0001e8000c101b08 */
[----:B------:R-:W-:-:S13]  /*0170*/  ISETP.GE.AND P0, PT, R61, UR4, PT ;  /* 0x000000043d007c0c */ /* 0x000fda000bf06270 */
[----:B0-----:R-:W-:Y:S05]  /*0180*/  @!P0 BRA `(.L_x_1) ;  /* 0xfffffffc00e48947 */ /* 0x001fea000383ffff */
[----:B------:R-:W-:Y:S05]  /*0190*/  EXIT ;  /* 0x000000000000794d */ /* 0x000fea0003800000 */
.L_x_0:
[----:B------:R-:W-:Y:S01]  /*01a0*/  IMAD.MOV.U32 R2, RZ, RZ, 0x0 ;  /* 0x00000000ff027424 */ /* 0x000fe200078e00ff */
[----:B------:R-:W-:Y:S01]  /*01b0*/  UMOV UR10, 0xfefa39ef ;  /* 0xfefa39ef000a7882 */ /* 0x000fe20000000000 */
[----:B------:R-:W-:Y:S01]  /*01c0*/  IMAD.MOV.U32 R3, RZ, RZ, 0x43380000 ;  /* 0x43380000ff037424 */ /* 0x000fe200078e00ff */
[----:B------:R-:W-:Y:S01]  /*01d0*/  UMOV UR11, 0x3fe62e42 ;  /* 0x3fe62e42000b7882 */ /* 0x000fe20000000000 */
[----:B------:R-:W0:Y:S01]  /*01e0*/  I2F.F64 R10, UR5 ;  /* 0x00000005000a7d12 */ /* 0x000e220008201c00 */
[----:B------:R-:W2:Y:S03]  /*01f0*/  LDCU.64 UR12, c[0x4][0x8] ;  /* 0x01000100ff0c77ac */ /* 0x000ea60008000a00 */
[----:B------:R-:W-:Y:S01]  /*0200*/  DADD R2, -R2, 6.75539944105574400000e+15 ;  /* 0x4338000002027429 */ /* 0x000fe20000000100 */
[----:B------:R-:W-:-:S07]  /*0210*/  UIADD3 UR6, UPT, UPT, -UR6, URZ, URZ ;  /* 0x000000ff06067290 */ /* 0x000fce000fffe1ff */
[----:B------:R-:W-:Y:S01]  /*0220*/  DFMA R4, R2, -UR10, RZ ;  /* 0x8000000a02047c2b */ /* 0x000fe200080000ff */
[----:B------:R-:W-:Y:S01]  /*0230*/  UMOV UR10, 0x3b39803f ;  /* 0x3b39803f000a7882 */ /* 0x000fe20000000000 */
[----:B------:R-:W-:Y:S01]  /*0240*/  UMOV UR11, 0x3c7abc9e ;  /* 0x3c7abc9e000b7882 */ /* 0x000fe20000000000 */
[----:B0-----:R-:W-:-:S05]  /*0250*/  DADD R10, R10, -1 ;  /* 0xbff000000a0a7429 */ /* 0x001fca0000000000 */
[----:B------:R-:W-:Y:S01]  /*0260*/  DFMA R4, R2, -UR10, R4 ;  /* 0x8000000a02047c2b */ /* 0x000fe20008000004 */
[----:B------:R-:W-:Y:S01]  /*0270*/  UMOV UR10, 0x69ce2bdf ;  /* 0x69ce2bdf000a7882 */ /* 0x000fe20000000000 */
[----:B------:R-:W-:Y:S01]  /*0280*/  IMAD.MOV.U32 R2, RZ, RZ, -0x35dec16 ;  /* 0xfca213eaff027424 */ /* 0x000fe200078e00ff */
[----:B------:R-:W-:Y:S01]  /*0290*/  UMOV UR11, 0x3e5ade15 ;  /* 0x3e5ade15000b7882 */ /* 0x000fe20000000000 */
[----:B------:R-:W-:-:S06]  /*02a0*/  IMAD.MOV.U32 R3, RZ, RZ, 0x3e928af3 ;  /* 0x3e928af3ff037424 */ /* 0x000fcc00078e00ff */
[----:B------:R-:W-:Y:S01]  /*02b0*/  DFMA R2, R4, UR10, R2 ;  /* 0x0000000a04027c2b */ /* 0x000fe20008000002 */
[----:B------:R-:W-:Y:S01]  /*02c0*/  UMOV UR10, 0x62401315 ;  /* 0x62401315000a7882 */ /* 0x000fe20000000000 */
[----:B------:R-:W-:-:S06]  /*02d0*/  UMOV UR11, 0x3ec71dee ;  /* 0x3ec71dee000b7882 */ /* 0x000fcc0000000000 */
[----:B------:R-:W-:Y:S01]  /*02e0*/  DFMA R2, R4, R2, UR10 ;  /* 0x0000000a04027e2b */ /* 0x000fe20008000002 */
        /* <DEDUP_REMOVED lines=20> */
[----:B------:R-:W-:-:S08]  /*0430*/  DFMA R2, R4, R2, UR10 ;  /* 0x0000000a04027e2b */ /* 0x000fd00008000002 */
[----:B------:R-:W-:-:S08]  /*0440*/  DFMA R2, R4, R2, 1 ;  /* 0x3ff000000402742b */ /* 0x000fd00000000002 */
[----:B--2---:R-:W-:-:S11]  /*0450*/  DFMA R12, R4, R2, 1 ;  /* 0x3ff00000040c742b */ /* 0x004fd60000000002 */
.L_x_25:
[----:B-1----:R-:W0:Y:S01]  /*0460*/  LDC R6, c[0x0][0x428] ;  /* 0x00010a00ff067b82 */ /* 0x002e220000000800 */
[----:B------:R-:W1:Y:S01]  /*0470*/  LDCU UR5, c[0x0][0x42c] ;  /* 0x00008580ff0577ac */ /* 0x000e620008000800 */
[----:B------:R-:W2:Y:S06]  /*0480*/  LDCU.64 UR10, c[0x0][0x390] ;  /* 0x00007200ff0a77ac */ /* 0x000eac0008000a00 */
[----:B------:R-:W3:Y:S01]  /*0490*/  LDC.64 R50, c[0x0][0x410] ;  /* 0x00010400ff327b82 */ /* 0x000ee20000000a00 */
[----:B------:R-:W2:Y:S01]  /*04a0*/  LDCU.64 UR14, c[0x0][0x398] ;  /* 0x00007300ff0e77ac */ /* 0x000ea20008000a00 */
[----:B------:R-:W2:Y:S06]  /*04b0*/  LDCU.64 UR16, c[0x0][0x3a0] ;  /* 0x00007400ff1077ac */ /* 0x000eac0008000a00 */
[----:B------:R-:W2:Y:S01]  /*04c0*/  LDC.64 R24, c[0x0][0x418] ;  /* 0x00010600ff187b82 */ /* 0x000ea20000000a00 */
[----:B------:R-:W2:Y:S01]  /*04d0*/  LDCU.64 UR18, c[0x0][0x3a8] ;  /* 0x00007500ff1277ac */ /* 0x000ea20008000a00 */
[----:B0-----:R-:W-:-:S06]  /*04e0*/  IABS R5, R6 ;  /* 0x0000000600057213 */ /* 0x001fcc0000000000 */
[----:B----4-:R-:W0:Y:S01]  /*04f0*/  LDC.64 R8, c[0x0][0x420] ;  /* 0x00010800ff087b82 */ /* 0x010e220000000a00 */
[----:B------:R-:W4:Y:S08]  /*0500*/  I2F.RP R0, R5 ;  /* 0x0000000500007306 */ /* 0x000f300000209400 */
[----:B----4-:R-:W4:Y:S02]  /*0510*/  MUFU.RCP R0, R0 ;  /* 0x0000000000007308 */ /* 0x010f240000001000 */
[----:B----4-:R-:W-:-:S06]  /*0520*/  VIADD R2, R0, 0xffffffe ;  /* 0x0ffffffe00027836 */ /* 0x010fcc0000000000 */
[----:B------:R4:W1:Y:S02]  /*0530*/  F2I.FTZ.U32.TRUNC.NTZ R3, R2 ;  /* 0x0000000200037305 */ /* 0x000864000021f000 */
[----:B----4-:R-:W-:Y:S02]  /*0540*/  IMAD.MOV.U32 R2, RZ, RZ, RZ ;  /* 0x000000ffff027224 */ /* 0x010fe400078e00ff */
[----:B-1----:R-:W-:-:S04]  /*0550*/  IMAD.MOV R4, RZ, RZ, -R3 ;  /* 0x000000ffff047224 */ /* 0x002fc800078e0a03 */
[----:B------:R-:W-:Y:S01]  /*0560*/  IMAD R7, R4, R5, RZ ;  /* 0x0000000504077224 */ /* 0x000fe200078e02ff */
[----:B------:R-:W-:-:S03]  /*0570*/  IABS R4, R61 ;  /* 0x0000003d00047213 */ /* 0x000fc60000000000 */
[----:B------:R-:W-:-:S06]  /*0580*/  IMAD.HI.U32 R3, R3, R7, R2 ;  /* 0x0000000703037227 */ /* 0x000fcc00078e0002 */
[----:B------:R-:W-:-:S04]  /*0590*/  IMAD.HI.U32 R3, R3, R4, RZ ;  /* 0x0000000403037227 */ /* 0x000fc800078e00ff */
[----:B------:R-:W-:-:S04]  /*05a0*/  IMAD.MOV R0, RZ, RZ, -R3 ;  /* 0x000000ffff007224 */ /* 0x000fc800078e0a03 */
[----:B------:R-:W-:-:S05]  /*05b0*/  IMAD R0, R5, R0, R4 ;  /* 0x0000000005007224 */ /* 0x000fca00078e0204 */
[----:B------:R-:W-:-:S13]  /*05c0*/  ISETP.GT.U32.AND P1, PT, R5, R0, PT ;  /* 0x000000000500720c */ /* 0x000fda0003f24070 */
[----:B------:R-:W-:Y:S02]  /*05d0*/  @!P1 IMAD.IADD R0, R0, 0x1, -R5 ;  /* 0x0000000100009824 */ /* 0x000fe400078e0a05 */
[----:B------:R-:W-:Y:S01]  /*05e0*/  @!P1 VIADD R3, R3, 0x1 ;  /* 0x0000000103039836 */ /* 0x000fe20000000000 */
[----:B------:R-:W-:Y:S02]  /*05f0*/  ISETP.NE.AND P1, PT, R6, RZ, PT ;  /* 0x000000ff0600720c */ /* 0x000fe40003f25270 */
[----:B------:R-:W-:Y:S02]  /*0600*/  ISETP.GE.U32.AND P0, PT, R0, R5, PT ;  /* 0x000000050000720c */ /* 0x000fe40003f06070 */
[----:B------:R-:W-:-:S04]  /*0610*/  LOP3.LUT R0, R61, R6, RZ, 0x3c, !PT ;  /* 0x000000063d007212 */ /* 0x000fc800078e3cff */
[----:B------:R-:W-:-:S07]  /*0620*/  ISETP.GE.AND P2, PT, R0, RZ, PT ;  /* 0x000000ff0000720c */ /* 0x000fce0003f46270 */
[----:B------:R-:W-:-:S05]  /*0630*/  @P0 IADD3 R3, PT, PT, R3, 0x1, RZ ;  /* 0x0000000103030810 */ /* 0x000fca0007ffe0ff */
[----:B------:R-:W-:-:S04]  /*0640*/  IMAD.MOV.U32 R31, RZ, RZ, R3 ;  /* 0x000000ffff1f7224 */ /* 0x000fc800078e0003 */
[----:B------:R-:W-:Y:S01]  /*0650*/  @!P2 IMAD.MOV R31, RZ, RZ, -R31 ;  /* 0x000000ffff1fa224 */ /* 0x000fe200078e0a1f */
[----:B------:R-:W-:-:S05]  /*0660*/  @!P1 LOP3.LUT R31, RZ, R6, RZ, 0x33, !PT ;  /* 0x00000006ff1f9212 */ /* 0x000fca00078e33ff */
[----:B------:R-:W-:-:S04]  /*0670*/  IMAD.MOV R0, RZ, RZ, -R31 ;  /* 0x000000ffff007224 */ /* 0x000fc800078e0a1f */
[----:B------:R-:W-:-:S04]  /*0680*/  IMAD R0, R6, R0, R61 ;  /* 0x0000000006007224 */ /* 0x000fc800078e023d */
[C---:B------:R-:W-:Y:S02]  /*0690*/  IMAD R3, R0.reuse, UR5, R31 ;  /* 0x0000000500037c24 */ /* 0x040fe4000f8e021f */
[----:B---3--:R-:W-:-:S04]  /*06a0*/  IMAD.WIDE R50, R0, 0x8, R50 ;  /* 0x0000000800327825 */ /* 0x008fc800078e0232 */
[----:B--2---:R-:W-:Y:S02]  /*06b0*/  IMAD.WIDE R24, R0, 0x8, R24 ;  /* 0x0000000800187825 */ /* 0x004fe400078e0218 */
[----:B------:R-:W5:Y:S02]  /*06c0*/  LDG.E.64 R50, desc[UR8][R50.64] ;  /* 0x0000000832327981 */ /* 0x000f64000c1e1b00 */
[----:B0-----:R-:W-:Y:S02]  /*06d0*/  IMAD.WIDE R8, R3, 0x8, R8 ;  /* 0x0000000803087825 */ /* 0x001fe400078e0208 */
[----:B------:R-:W5:Y:S04]  /*06e0*/  LDG.E.64 R24, desc[UR8][R24.64] ;  /* 0x0000000818187981 */ /* 0x000f68000c1e1b00 */
[----:B------:R-:W5:Y:S01]  /*06f0*/  LDG.E.64 R8, desc[UR8][R8.64] ;  /* 0x0000000808087981 */ /* 0x000f62000c1e1b00 */
[----:B------:R-:W0:Y:S01]  /*0700*/  MUFU.RCP64H R3, R11 ;  /* 0x0000000b00037308 */ /* 0x000e220000001800 */
[----:B------:R-:W-:-:S06]  /*0710*/  IMAD.MOV.U32 R2, RZ, RZ, 0x1 ;  /* 0x00000001ff027424 */ /* 0x000fcc00078e00ff */
[----:B0-----:R-:W-:-:S08]  /*0720*/  DFMA R4, -R10, R2, 1 ;  /* 0x3ff000000a04742b */ /* 0x001fd00000000102 */
[----:B------:R-:W-:-:S08]  /*0730*/  DFMA R4, R4, R4, R4 ;  /* 0x000000040404722b */ /* 0x000fd00000000004 */
[----:B------:R-:W-:Y:S01]  /*0740*/  DFMA R4, R2, R4, R2 ;  /* 0x000000040204722b */ /* 0x000fe20000000002 */
[----:B------:R-:W0:Y:S07]  /*0750*/  I2F.F64 R30, R31 ;  /* 0x0000001f001e7312 */ /* 0x000e2e0000201c00 */
[----:B------:R-:W-:-:S08]  /*0760*/  DFMA R2, -R10, R4, 1 ;  /* 0x3ff000000a02742b */ /* 0x000fd00000000104 */
[----:B------:R-:W-:-:S08]  /*0770*/  DFMA R2, R4, R2, R4 ;  /* 0x000000020402722b */ /* 0x000fd00000000004 */
[----:B0-----:R-:W-:-:S08]  /*0780*/  DMUL R26, R30, R2 ;  /* 0x000000021e1a7228 */ /* 0x001fd00000000000 */
[----:B------:R-:W-:-:S08]  /*0790*/  DFMA R4, -R10, R26, R30 ;  /* 0x0000001a0a04722b */ /* 0x000fd0000000011e */
[----:B------:R-:W-:Y:S01]  /*07a0*/  DFMA R26, R2, R4, R26 ;  /* 0x00000004021a722b */ /* 0x000fe2000000001a */
[----:B------:R-:W-:-:S09]  /*07b0*/  FSETP.GEU.AND P1, PT, |R31|, 6.5827683646048100446e-37, PT ;  /* 0x036000001f00780b */ /* 0x000fd20003f2e200 */
[----:B------:R-:W-:-:S05]  /*07c0*/  FFMA R2, RZ, R11, R27 ;  /* 0x0000000bff027223 */ /* 0x000fca000000001b */
[----:B------:R-:W-:Y:S01]  /*07d0*/  FSETP.GT.AND P0, PT, |R2|, 1.469367938527859385e-39, PT ;  /* 0x001000000200780b */ /* 0x000fe20003f04200 */
[----:B------:R-:W-:Y:S01]  /*07e0*/  IMAD.U32 R59, RZ, RZ, UR10 ;  /* 0x0000000aff3b7e24 */ /* 0x000fe2000f8e00ff */
[----:B------:R-:W-:Y:S01]  /*07f0*/  MOV R2, UR19 ;  /* 0x0000001300027c02 */ /* 0x000fe20008000f00 */
[----:B------:R-:W-:Y:S01]  /*0800*/  IMAD.U32 R58, RZ, RZ, UR11 ;  /* 0x0000000bff3a7e24 */ /* 0x000fe2000f8e00ff */
[----:B------:R-:W-:Y:S01]  /*0810*/  BSSY.RECONVERGENT B0, `(.L_x_2) ;  /* 0x000000c000007945 */ /* 0x000fe20003800200 */
[----:B------:R-:W-:Y:S02]  /*0820*/  IMAD.U32 R7, RZ, RZ, UR14 ;  /* 0x0000000eff077e24 */ /* 0x000fe4000f8e00ff */
[----:B------:R-:W-:Y:S02]  /*0830*/  IMAD.U32 R6, RZ, RZ, UR15 ;  /* 0x0000000fff067e24 */ /* 0x000fe4000f8e00ff */
[----:B------:R-:W-:Y:S02]  /*0840*/  IMAD.U32 R5, RZ, RZ, UR16 ;  /* 0x00000010ff057e24 */ /* 0x000fe4000f8e00ff */
[----:B------:R-:W-:-:S02]  /*0850*/  IMAD.U32 R4, RZ, RZ, UR17 ;  /* 0x00000011ff047e24 */ /* 0x000fc4000f8e00ff */
[----:B------:R-:W-:Y:S01]  /*0860*/  IMAD.U32 R3, RZ, RZ, UR18 ;  /* 0x00000012ff037e24 */ /* 0x000fe2000f8e00ff */
[----:B------:R-:W-:Y:S06]  /*0870*/  @P0 BRA P1, `(.L_x_3) ;  /* 0x0000000000140947 */ /* 0x000fec0000800000 */
[----:B------:R-:W-:Y:S01]  /*0880*/  IMAD.MOV.U32 R33, RZ, RZ, R31 ;  /* 0x000000ffff217224 */ /* 0x000fe200078e001f */
[----:B------:R-:W-:Y:S01]  /*0890*/  MOV R72, 0x8d0 ;  /* 0x000008d000487802 */ /* 0x000fe20000000f00 */
[----:B------:R-:W-:Y:S02]  /*08a0*/  IMAD.MOV.U32 R28, RZ, RZ, R10 ;  /* 0x000000ffff1c7224 */ /* 0x000fe400078e000a */
[----:B------:R-:W-:-:S07]  /*08b0*/  IMAD.MOV.U32 R31, RZ, RZ, R11 ;  /* 0x000000ffff1f7224 */ /* 0x000fce00078e000b */
[----:B-----5:R-:W-:Y:S05]  /*08c0*/  CALL.REL.NOINC `($__internal_0_$__cuda_sm20_div_rn_f64_full) ;  /* 0x0000001400c87944 */ /* 0x020fea0003c00000 */
.L_x_3:
[----:B------:R-:W-:Y:S05]  /*08d0*/  BSYNC.RECONVERGENT B0 ;  /* 0x0000000000007941 */ /* 0x000fea0003800200 */
.L_x_2:
[----:B------:R-:W0:Y:S08]  /*08e0*/  LDC.64 R14, c[0x0][0x3b0] ;  /* 0x0000ec00ff0e7b82 */ /* 0x000e300000000a00 */
[----:B------:R-:W1:Y:S08]  /*08f0*/  LDC.64 R16, c[0x0][0x3b8] ;  /* 0x0000ee00ff107b82 */ /* 0x000e700000000a00 */
[----:B------:R-:W2:Y:S08]  /*0900*/  LDC.64 R18, c[0x0][0x3c0] ;  /* 0x0000f000ff127b82 */ /* 0x000eb00000000a00 */
[----:B------:R-:W3:Y:S01]  /*0910*/  LDC.64 R20, c[0x0][0x3c8] ;  /* 0x0000f200ff147b82 */ /* 0x000ee20000000a00 */
[----:B0-----:R-:W-:-:S06]  /*0920*/  IMAD.WIDE R14, R0, 0x8, R14 ;  /* 0x00000008000e7825 */ /* 0x001fcc00078e020e */
[----:B------:R-:W5:Y:S01]  /*0930*/  LDG.E.64 R14, desc[UR8][R14.64] ;  /* 0x000000080e0e7981 */ /* 0x000f62000c1e1b00 */
[----:B------:R-:W0:Y:S01]  /*0940*/  LDC.64 R22, c[0x0][0x3d0] ;  /* 0x0000f400ff167b82 */ /* 0x000e220000000a00 */
[----:B-1----:R-:W-:-:S06]  /*0950*/  IMAD.WIDE R16, R0, 0x8, R16 ;  /* 0x0000000800107825 */ /* 0x002fcc00078e0210 */
[----:B------:R-:W5:Y:S01]  /*0960*/  LDG.E.64 R16, desc[UR8][R16.64] ;  /* 0x0000000810107981 */ /* 0x000f62000c1e1b00 */
[----:B------:R-:W1:Y:S01]  /*0970*/  LDC.64 R36, c[0x0][0x3d8] ;  /* 0x0000f600ff247b82 */ /* 0x000e620000000a00 */
[----:B--2---:R-:W-:-:S06]  /*0980*/  IMAD.WIDE R18, R0, 0x8, R18 ;  /* 0x0000000800127825 */ /* 0x004fcc00078e0212 */
[----:B------:R-:W5:Y:S01]  /*0990*/  LDG.E.64 R18, desc[UR8][R18.64] ;  /* 0x0000000812127981 */ /* 0x000f62000c1e1b00 */
[----:B------:R-:W2:Y:S01]  /*09a0*/  LDC.64 R38, c[0x0][0x3e0] ;  /* 0x0000f800ff267b82 */ /* 0x000ea20000000a00 */
[----:B---3--:R-:W-:-:S06]  /*09b0*/  IMAD.WIDE R20, R0, 0x8, R20 ;  /* 0x0000000800147825 */ /* 0x008fcc00078e0214 */
[----:B------:R-:W5:Y:S01]  /*09c0*/  LDG.E.64 R20, desc[UR8][R20.64] ;  /* 0x0000000814147981 */ /* 0x000f62000c1e1b00 */
        /* <DEDUP_REMOVED lines=15> */
[----:B-1----:R-:W-:-:S06]  /*0ac0*/  IMAD.WIDE R44, R0, 0x8, R44 ;  /* 0x00000008002c7825 */ /* 0x002fcc00078e022c */
[----:B------:R-:W5:Y:S01]  /*0ad0*/  LDG.E.64 R44, desc[UR8][R44.64] ;  /* 0x000000082c2c7981 */ /* 0x000f62000c1e1b00 */
[----:B--2---:R-:W-:-:S06]  /*0ae0*/  IMAD.WIDE R46, R0, 0x8, R46 ;  /* 0x00000008002e7825 */ /* 0x004fcc00078e022e */
[----:B------:R-:W5:Y:S01]  /*0af0*/  LDG.E.64 R46, desc[UR8][R46.64] ;  /* 0x000000082e2e7981 */ /* 0x000f62000c1e1b00 */
[----:B---3--:R-:W-:-:S06]  /*0b00*/  IMAD.WIDE R48, R0, 0x8, R48 ;  /* 0x0000000800307825 */ /* 0x008fcc00078e0230 */
[----:B------:R-:W5:Y:S01]  /*0b10*/  LDG.E.64 R48, desc[UR8][R48.64] ;  /* 0x0000000830307981 */ /* 0x000f62000c1e1b00 */
[----:B------:R-:W-:Y:S01]  /*0b20*/  DADD R26, R26, -0.5 ;  /* 0xbfe000001a1a7429 */ /* 0x000fe20000000000 */
[----:B------:R-:W-:Y:S01]  /*0b30*/  UMOV UR10, 0x54442d18 ;  /* 0x54442d18000a7882 */ /* 0x000fe20000000000 */
[----:B------:R-:W-:-:S06]  /*0b40*/  UMOV UR11, 0x401921fb ;  /* 0x401921fb000b7882 */ /* 0x000fcc0000000000 */
[----:B-----5:R-:W-:Y:S01]  /*0b50*/  DFMA R50, R24, R26, R50 ;  /* 0x0000001a1832722b */ /* 0x020fe20000000032 */
[----:B------:R-:W-:Y:S01]  /*0b60*/  IMAD.U32 R0, RZ, RZ, UR6 ;  /* 0x00000006ff007e24 */ /* 0x000fe2000f8e00ff */
[----:B------:R-:W-:Y:S02]  /*0b70*/  CS2R R52, SRZ ;  /* 0x0000000000347805 */ /* 0x000fe4000001ff00 */
[----:B------:R-:W-:-:S04]  /*0b80*/  CS2R R54, SRZ ;  /* 0x0000000000367805 */ /* 0x000fc8000001ff00 */
[----:B------:R-:W-:-:S11]  /*0b90*/  DMUL R50, R50, -UR10 ;  /* 0x8000000a32327c28 */ /* 0x000fd60008000000 */
.L_x_24:
[----:B------:R-:W-:Y:S02]  /*0ba0*/  IMAD.MOV.U32 R32, RZ, RZ, R7 ;  /* 0x000000ffff207224 */ /* 0x000fe400078e0007 */
[----:B------:R-:W-:Y:S02]  /*0bb0*/  IMAD.MOV.U32 R33, RZ, RZ, R6 ;  /* 0x000000ffff217224 */ /* 0x000fe400078e0006 */
[----:B------:R-:W-:-:S03]  /*0bc0*/  IMAD.MOV.U32 R34, RZ, RZ, R59 ;  /* 0x000000ffff227224 */ /* 0x000fc600078e003b */
[----:B------:R-:W2:Y:S01]  /*0bd0*/  LDG.E.64 R66, desc[UR8][R32.64] ;  /* 0x0000000820427981 */ /* 0x000ea2000c1e1b00 */
[----:B------:R-:W-:Y:S02]  /*0be0*/  IMAD.MOV.U32 R35, RZ, RZ, R58 ;  /* 0x000000ffff237224 */ /* 0x000fe400078e003a */
[----:B------:R-:W-:-:S03]  /*0bf0*/  IMAD.MOV.U32 R56, RZ, RZ, R5 ;  /* 0x000000ffff387224 */ /* 0x000fc600078e0005 */
[----:B------:R-:W3:Y:S01]  /*0c00*/  LDG.E.64 R68, desc[UR8][R34.64] ;  /* 0x0000000822447981 */ /* 0x000ee2000c1e1b00 */
[----:B------:R-:W-:-:S06]  /*0c10*/  IMAD.MOV.U32 R57, RZ, RZ, R4 ;  /* 0x000000ffff397224 */ /* 0x000fcc00078e0004 */
[----:B------:R-:W4:Y:S01]  /*0c20*/  LDG.E.64 R56, desc[UR8][R56.64] ;  /* 0x0000000838387981 */ /* 0x000f22000c1e1b00 */
[----:B------:R-:W-:Y:S01]  /*0c30*/  BSSY.RECONVERGENT B0, `(.L_x_4) ;  /* 0x000001f000007945 */ /* 0x000fe20003800200 */
[----:B--2---:R-:W-:Y:S02]  /*0c40*/  DADD R30, R16, -R66 ;  /* 0x00000000101e7229 */ /* 0x004fe40000000842 */
[----:B---3--:R-:W-:-:S06]  /*0c50*/  DADD R28, R14, -R68 ;  /* 0x000000000e1c7229 */ /* 0x008fcc0000000844 */
[----:B------:R-:W-:Y:S02]  /*0c60*/  DMUL R26, R30, R30 ;  /* 0x0000001e1e1a7228 */ /* 0x000fe40000000000 */
[----:B----4-:R-:W-:-:S06]  /*0c70*/  DADD R24, R18, -R56 ;  /* 0x0000000012187229 */ /* 0x010fcc0000000838 */
[----:B------:R-:W-:-:S08]  /*0c80*/  DFMA R26, R28, R28, R26 ;  /* 0x0000001c1c1a722b */ /* 0x000fd0000000001a */
[----:B------:R-:W-:Y:S01]  /*0c90*/  DFMA R72, R24, R24, R26 ;  /* 0x000000181848722b */ /* 0x000fe2000000001a */
[----:B------:R-:W-:Y:S01]  /*0ca0*/  MOV R26, 0x0 ;  /* 0x00000000001a7802 */ /* 0x000fe20000000f00 */
[----:B------:R-:W-:-:S04]  /*0cb0*/  IMAD.MOV.U32 R27, RZ, RZ, 0x3fd80000 ;  /* 0x3fd80000ff1b7424 */ /* 0x000fc800078e00ff */
[----:B------:R-:W0:Y:S04]  /*0cc0*/  MUFU.RSQ64H R33, R73 ;  /* 0x0000004900217308 */ /* 0x000e280000001c00 */
[----:B------:R-:W-:-:S05]  /*0cd0*/  VIADD R32, R73, 0xfcb00000 ;  /* 0xfcb0000049207836 */ /* 0x000fca0000000000 */
[----:B------:R-:W-:Y:S01]  /*0ce0*/  ISETP.GE.U32.AND P0, PT, R32, 0x7ca00000, PT ;  /* 0x7ca000002000780c */ /* 0x000fe20003f06070 */
[----:B0-----:R-:W-:-:S08]  /*0cf0*/  DMUL R34, R32, R32 ;  /* 0x0000002020227228 */ /* 0x001fd00000000000 */
[----:B------:R-:W-:-:S08]  /*0d00*/  DFMA R34, R72, -R34, 1 ;  /* 0x3ff000004822742b */ /* 0x000fd00000000822 */
[----:B------:R-:W-:Y:S02]  /*0d10*/  DFMA R26, R34, R26, 0.5 ;  /* 0x3fe00000221a742b */ /* 0x000fe4000000001a */
[----:B------:R-:W-:-:S08]  /*0d20*/  DMUL R70, R32, R34 ;  /* 0x0000002220467228 */ /* 0x000fd00000000000 */
[----:B------:R-:W-:-:S08]  /*0d30*/  DFMA R70, R26, R70, R32 ;  /* 0x000000461a46722b */ /* 0x000fd00000000020 */
[----:B------:R-:W-:Y:S02]  /*0d40*/  DMUL R64, R72, R70 ;  /* 0x0000004648407228 */ /* 0x000fe40000000000 */
[----:B------:R-:W-:Y:S02]  /*0d50*/  VIADD R63, R71, 0xfff00000 ;  /* 0xfff00000473f7836 */ /* 0x000fe40000000000 */
[----:B------:R-:W-:-:S04]  /*0d60*/  IMAD.MOV.U32 R62, RZ, RZ, R70 ;  /* 0x000000ffff3e7224 */ /* 0x000fc800078e0046 */
[----:B------:R-:W-:-:S08]  /*0d70*/  DFMA R34, R64, -R64, R72 ;  /* 0x800000404022722b */ /* 0x000fd00000000048 */
[----:B------:R-:W-:Y:S01]  /*0d80*/  DFMA R26, R34, R62, R64 ;  /* 0x0000003e221a722b */ /* 0x000fe20000000040 */
[----:B------:R-:W-:Y:S10]  /*0d90*/  @!P0 BRA `(.L_x_5) ;  /* 0x0000000000208947 */ /* 0x000ff40003800000 */
[----:B------:R-:W-:Y:S02]  /*0da0*/  IMAD.MOV.U32 R62, RZ, RZ, R70 ;  /* 0x000000ffff3e7224 */ /* 0x000fe400078e0046 */
[----:B------:R-:W-:Y:S01]  /*0db0*/  IMAD.MOV.U32 R70, RZ, RZ, R63 ;  /* 0x000000ffff467224 */ /* 0x000fe200078e003f */
[----:B------:R-:W-:Y:S01]  /*0dc0*/  MOV R63, 0xe00 ;  /* 0x00000e00003f7802 */ /* 0x000fe20000000f00 */
[----:B------:R-:W-:Y:S02]  /*0dd0*/  IMAD.MOV.U32 R71, RZ, RZ, R72 ;  /* 0x000000ffff477224 */ /* 0x000fe400078e0048 */
[----:B------:R-:W-:-:S07]  /*0de0*/  IMAD.MOV.U32 R33, RZ, RZ, R73 ;  /* 0x000000ffff217224 */ /* 0x000fce00078e0049 */
[----:B------:R-:W-:Y:S05]  /*0df0*/  CALL.REL.NOINC `($__internal_1_$__cuda_sm20_dsqrt_rn_f64_mediumpath_v1) ;  /* 0x0000001400f47944 */ /* 0x000fea0003c00000 */
[----:B------:R-:W-:Y:S02]  /*0e00*/  IMAD.MOV.U32 R26, RZ, RZ, R34 ;  /* 0x000000ffff1a7224 */ /* 0x000fe400078e0022 */
[----:B------:R-:W-:-:S07]  /*0e10*/  IMAD.MOV.U32 R27, RZ, RZ, R35 ;  /* 0x000000ffff1b7224 */ /* 0x000fce00078e0023 */
.L_x_5:
[----:B------:R-:W-:Y:S05]  /*0e20*/  BSYNC.RECONVERGENT B0 ;  /* 0x0000000000007941 */ /* 0x000fea0003800200 */
.L_x_4:
[----:B------:R-:W-:Y:S01]  /*0e30*/  DADD R66, R22, -R66 ;  /* 0x0000000016427229 */ /* 0x000fe20000000842 */
[----:B------:R-:W-:Y:S01]  /*0e40*/  IMAD.MOV.U32 R34, RZ, RZ, 0x0 ;  /* 0x00000000ff227424 */ /* 0x000fe200078e00ff */
[----:B------:R-:W-:Y:S01]  /*0e50*/  DADD R68, R20, -R68 ;  /* 0x0000000014447229 */ /* 0x000fe20000000844 */
[----:B------:R-:W-:Y:S01]  /*0e60*/  MOV R35, 0x3fd80000 ;  /* 0x3fd8000000237802 */ /* 0x000fe20000000f00 */
[----:B------:R-:W-:Y:S01]  /*0e70*/  DADD R56, R36, -R56 ;  /* 0x0000000024387229 */ /* 0x000fe20000000838 */
[----:B------:R-:W-:Y:S03]  /*0e80*/  BSSY.RECONVERGENT B0, `(.L_x_6) ;  /* 0x000001a000007945 */ /* 0x000fe60003800200 */
[----:B------:R-:W-:-:S08]  /*0e90*/  DMUL R32, R66, R66 ;  /* 0x0000004242207228 */ /* 0x000fd00000000000 */
[----:B------:R-:W-:-:S08]  /*0ea0*/  DFMA R32, R68, R68, R32 ;  /* 0x000000444420722b */ /* 0x000fd00000000020 */
[----:B------:R-:W-:-:S06]  /*0eb0*/  DFMA R72, R56, R56, R32 ;  /* 0x000000383848722b */ /* 0x000fcc0000000020 */
        /* <DEDUP_REMOVED lines=22> */
.L_x_7:
[----:B------:R-:W-:Y:S05]  /*1020*/  BSYNC.RECONVERGENT B0 ;  /* 0x0000000000007941 */ /* 0x000fea0003800200 */
.L_x_6:
[----:B------:R-:W0:Y:S01]  /*1030*/  MUFU.RCP64H R35, R27 ;  /* 0x0000001b00237308 */ /* 0x000e220000001800 */
[----:B------:R-:W-:Y:S01]  /*1040*/  IMAD.MOV.U32 R34, RZ, RZ, 0x1 ;  /* 0x00000001ff227424 */ /* 0x000fe200078e00ff */
[----:B------:R-:W-:Y:S01]  /*1050*/  DMUL R30, R40, R30 ;  /* 0x0000001e281e7228 */ /* 0x000fe20000000000 */
[----:B------:R-:W-:Y:S07]  /*1060*/  BSSY.RECONVERGENT B0, `(.L_x_8) ;  /* 0x0000018000007945 */ /* 0x000fee0003800200 */
[----:B------:R-:W-:-:S02]  /*1070*/  DFMA R28, R38, R28, R30 ;  /* 0x0000001c261c722b */ /* 0x000fc4000000001e */
[----:B0-----:R-:W-:-:S06]  /*1080*/  DFMA R32, R34, -R26, 1 ;  /* 0x3ff000002220742b */ /* 0x001fcc000000081a */
[----:B------:R-:W-:Y:S02]  /*1090*/  DFMA R28, R42, R24, R28 ;  /* 0x000000182a1c722b */ /* 0x000fe4000000001c */
[----:B------:R-:W-:-:S08]  /*10a0*/  DFMA R32, R32, R32, R32 ;  /* 0x000000202020722b */ /* 0x000fd00000000020 */
[----:B------:R-:W-:Y:S01]  /*10b0*/  FSETP.GEU.AND P1, PT, |R29|, 6.5827683646048100446e-37, PT ;  /* 0x036000001d00780b */ /* 0x000fe20003f2e200 */
[----:B------:R-:W-:-:S08]  /*10c0*/  DFMA R32, R34, R32, R34 ;  /* 0x000000202220722b */ /* 0x000fd00000000022 */
[----:B------:R-:W-:-:S08]  /*10d0*/  DFMA R30, R32, -R26, 1 ;  /* 0x3ff00000201e742b */ /* 0x000fd0000000081a */
[----:B------:R-:W-:-:S08]  /*10e0*/  DFMA R30, R32, R30, R32 ;  /* 0x0000001e201e722b */ /* 0x000fd00000000020 */
[----:B------:R-:W-:-:S08]  /*10f0*/  DMUL R70, R28, R30 ;  /* 0x0000001e1c467228 */ /* 0x000fd00000000000 */
[----:B------:R-:W-:-:S08]  /*1100*/  DFMA R24, R70, -R26, R28 ;  /* 0x8000001a4618722b */ /* 0x000fd0000000001c */
[----:B------:R-:W-:-:S10]  /*1110*/  DFMA R70, R30, R24, R70 ;  /* 0x000000181e46722b */ /* 0x000fd40000000046 */
[----:B------:R-:W-:-:S05]  /*1120*/  FFMA R24, RZ, R27, R71 ;  /* 0x0000001bff187223 */ /* 0x000fca0000000047 */
[----:B------:R-:W-:Y:S01]  /*1130*/  FSETP.GT.AND P0, PT, |R24|, 1.469367938527859385e-39, PT ;  /* 0x001000001800780b */ /* 0x000fe20003f04200 */
[----:B------:R-:W-:-:S12]  /*1140*/  DADD R24, R76, R26 ;  /* 0x000000004c187229 */ /* 0x000fd8000000001a */
[----:B------:R-:W-:Y:S05]  /*1150*/  @P0 BRA P1, `(.L_x_9) ;  /* 0x0000000000200947 */ /* 0x000fea0000800000 */
[----:B------:R-:W-:Y:S01]  /*1160*/  IMAD.MOV.U32 R30, RZ, RZ, R28 ;  /* 0x000000ffff1e7224 */ /* 0x000fe200078e001c */
[----:B------:R-:W-:Y:S01]  /*1170*/  MOV R28, R26 ;  /* 0x0000001a001c7202 */ /* 0x000fe20000000f00 */
[----:B------:R-:W-:Y:S01]  /*1180*/  IMAD.MOV.U32 R33, RZ, RZ, R29 ;  /* 0x000000ffff217224 */ /* 0x000fe200078e001d */
[----:B------:R-:W-:Y:S01]  /*1190*/  MOV R72, 0x11c0 ;  /* 0x000011c000487802 */ /* 0x000fe20000000f00 */
[----:B------:R-:W-:-:S07]  /*11a0*/  IMAD.MOV.U32 R31, RZ, RZ, R27 ;  /* 0x000000ffff1f7224 */ /* 0x000fce00078e001b */
[----:B------:R-:W-:Y:S05]  /*11b0*/  CALL.REL.NOINC `($__internal_0_$__cuda_sm20_div_rn_f64_full) ;  /* 0x0000000c008c7944 */ /* 0x000fea0003c00000 */
[----:B------:R-:W-:Y:S02]  /*11c0*/  IMAD.MOV.U32 R70, RZ, RZ, R26 ;  /* 0x000000ffff467224 */ /* 0x000fe400078e001a */
[----:B------:R-:W-:-:S07]  /*11d0*/  IMAD.MOV.U32 R71, RZ, RZ, R27 ;  /* 0x000000ffff477224 */ /* 0x000fce00078e001b */
.L_x_9:
[----:B------:R-:W-:Y:S05]  /*11e0*/  BSYNC.RECONVERGENT B0 ;  /* 0x0000000000007941 */ /* 0x000fea0003800200 */
.L_x_8:
        /* <DEDUP_REMOVED lines=16> */
[----:B------:R-:W-:-:S13]  /*12f0*/  FSETP.GT.AND P0, PT, |R28|, 1.469367938527859385e-39, PT ;  /* 0x001000001c00780b */ /* 0x000fda0003f04200 */
[----:B------:R-:W-:Y:S05]  /*1300*/  @P0 BRA P1, `(.L_x_11) ;  /* 0x0000000000140947 */ /* 0x000fea0000800000 */
[----:B------:R-:W-:Y:S01]  /*1310*/  IMAD.MOV.U32 R33, RZ, RZ, R31 ;  /* 0x000000ffff217224 */ /* 0x000fe200078e001f */
[----:B------:R-:W-:Y:S01]  /*1320*/  MOV R72, 0x1360 ;  /* 0x0000136000487802 */ /* 0x000fe20000000f00 */
[----:B------:R-:W-:Y:S02]  /*1330*/  IMAD.MOV.U32 R28, RZ, RZ, R76 ;  /* 0x000000ffff1c7224 */ /* 0x000fe400078e004c */
[----:B------:R-:W-:-:S07]  /*1340*/  IMAD.MOV.U32 R31, RZ, RZ, R77 ;  /* 0x000000ffff1f7224 */ /* 0x000fce00078e004d */
[----:B------:R-:W-:Y:S05]  /*1350*/  CALL.REL.NOINC `($__internal_0_$__cuda_sm20_div_rn_f64_full) ;  /* 0x0000000c00247944 */ /* 0x000fea0003c00000 */
.L_x_11:
[----:B------:R-:W-:Y:S05]  /*1360*/  BSYNC.RECONVERGENT B0 ;  /* 0x0000000000007941 */ /* 0x000fea0003800200 */
.L_x_10:
[----:B------:R-:W-:Y:S01]  /*1370*/  DADD R26, R26, R70 ;  /* 0x000000001a1a7229 */ /* 0x000fe20000000046 */
[----:B------:R-:W-:Y:S01]  /*1380*/  UMOV UR10, 0x4a000000 ;  /* 0x4a000000000a7882 */ /* 0x000fe20000000000 */
[----:B------:R-:W-:Y:S01]  /*1390*/  UMOV UR11, 0x41b1de78 ;  /* 0x41b1de78000b7882 */ /* 0x000fe20000000000 */
[----:B------:R-:W-:Y:S01]  /*13a0*/  IMAD.MOV.U32 R30, RZ, RZ, 0x1 ;  /* 0x00000001ff1e7424 */ /* 0x000fe200078e00ff */
[----:B------:R-:W-:Y:S04]  /*13b0*/  BSSY.RECONVERGENT B0, `(.L_x_12) ;  /* 0x0000014000007945 */ /* 0x000fe80003800200 */
[----:B------:R-:W-:-:S06]  /*13c0*/  DADD R28, -R26, UR10 ;  /* 0x0000000a1a1c7e29 */ /* 0x000fcc0008000100 */
[----:B------:R-:W0:Y:S02]  /*13d0*/  MUFU.RCP64H R31, R29 ;  /* 0x0000001d001f7308 */ /* 0x000e240000001800 */
[----:B0-----:R-:W-:-:S08]  /*13e0*/  DFMA R32, -R28, R30, 1 ;  /* 0x3ff000001c20742b */ /* 0x001fd0000000011e */
[----:B------:R-:W-:-:S08]  /*13f0*/  DFMA R32, R32, R32, R32 ;  /* 0x000000202020722b */ /* 0x000fd00000000020 */
[----:B------:R-:W-:Y:S02]  /*1400*/  DFMA R32, R30, R32, R30 ;  /* 0x000000201e20722b */ /* 0x000fe4000000001e */
[----:B------:R-:W-:-:S06]  /*1410*/  DADD R30, R26, UR10 ;  /* 0x0000000a1a1e7e29 */ /* 0x000fcc0008000000 */
[----:B------:R-:W-:-:S04]  /*1420*/  DFMA R34, -R28, R32, 1 ;  /* 0x3ff000001c22742b */ /* 0x000fc80000000120 */
[----:B------:R-:W-:-:S04]  /*1430*/  FSETP.GEU.AND P1, PT, |R31|, 6.5827683646048100446e-37, PT ;  /* 0x036000001f00780b */ /* 0x000fc80003f2e200 */
[----:B------:R-:W-:-:S08]  /*1440*/  DFMA R34, R32, R34, R32 ;  /* 0x000000222022722b */ /* 0x000fd00000000020 */
[----:B------:R-:W-:-:S08]  /*1450*/  DMUL R26, R30, R34 ;  /* 0x000000221e1a7228 */ /* 0x000fd00000000000 */
[----:B------:R-:W-:-:S08]  /*1460*/  DFMA R32, -R28, R26, R30 ;  /* 0x0000001a1c20722b */ /* 0x000fd0000000011e */
[----:B------:R-:W-:-:S10]  /*1470*/  DFMA R26, R34, R32, R26 ;  /* 0x00000020221a722b */ /* 0x000fd4000000001a */
[----:B------:R-:W-:-:S05]  /*1480*/  FFMA R32, RZ, R29, R27 ;  /* 0x0000001dff207223 */ /* 0x000fca000000001b */
[----:B------:R-:W-:-:S13]  /*1490*/  FSETP.GT.AND P0, PT, |R32|, 1.469367938527859385e-39, PT ;  /* 0x001000002000780b */ /* 0x000fda0003f04200 */
[----:B------:R-:W-:Y:S05]  /*14a0*/  @P0 BRA P1, `(.L_x_13) ;  /* 0x0000000000100947 */ /* 0x000fea0000800000 */
[----:B------:R-:W-:Y:S01]  /*14b0*/  IMAD.MOV.U32 R33, RZ, RZ, R31 ;  /* 0x000000ffff217224 */ /* 0x000fe200078e001f */
[----:B------:R-:W-:Y:S01]  /*14c0*/  MOV R72, 0x14f0 ;  /* 0x000014f000487802 */ /* 0x000fe20000000f00 */
[----:B------:R-:W-:-:S07]  /*14d0*/  IMAD.MOV.U32 R31, RZ, RZ, R29 ;  /* 0x000000ffff1f7224 */ /* 0x000fce00078e001d */
[----:B------:R-:W-:Y:S05]  /*14e0*/  CALL.REL.NOINC `($__internal_0_$__cuda_sm20_div_rn_f64_full) ;  /* 0x0000000800c07944 */ /* 0x000fea0003c00000 */
.L_x_13:
[----:B------:R-:W-:Y:S05]  /*14f0*/  BSYNC.RECONVERGENT B0 ;  /* 0x0000000000007941 */ /* 0x000fea0003800200 */
.L_x_12:
[----:B------:R-:W-:Y:S01]  /*1500*/  IMAD.MOV.U32 R34, RZ, RZ, R3 ;  /* 0x000000ffff227224 */ /* 0x000fe200078e0003 */
[----:B------:R-:W-:-:S05]  /*1510*/  MOV R35, R2 ;  /* 0x0000000200237202 */ /* 0x000fca0000000f00 */
[----:B------:R0:W5:Y:S01]  /*1520*/  LDG.E.64 R56, desc[UR8][R34.64] ;  /* 0x0000000822387981 */ /* 0x000162000c1e1b00 */
[----:B------:R-:W1:Y:S01]  /*1530*/  MUFU.RCP64H R31, 299792384 ;  /* 0x41b1de78001f7908 */ /* 0x000e620000001800 */
[----:B------:R-:W-:Y:S01]  /*1540*/  IMAD.MOV.U32 R28, RZ, RZ, 0x4a000000 ;  /* 0x4a000000ff1c7424 */ /* 0x000fe200078e00ff */
[----:B------:R-:W-:Y:S01]  /*1550*/  BSSY.RECONVERGENT B0, `(.L_x_14) ;  /* 0x0000018000007945 */ /* 0x000fe20003800200 */
[----:B------:R-:W-:Y:S02]  /*1560*/  IMAD.MOV.U32 R29, RZ, RZ, 0x41b1de78 ;  /* 0x41b1de78ff1d7424 */ /* 0x000fe400078e00ff */
[----:B------:R-:W-:-:S06]  /*1570*/  IMAD.MOV.U32 R30, RZ, RZ, 0x1 ;  /* 0x00000001ff1e7424 */ /* 0x000fcc00078e00ff */
[----:B-1----:R-:W-:-:S08]  /*1580*/  DFMA R32, R30, -R28, 1 ;  /* 0x3ff000001e20742b */ /* 0x002fd0000000081c */
[----:B------:R-:W-:-:S08]  /*1590*/  DFMA R32, R32, R32, R32 ;  /* 0x000000202020722b */ /* 0x000fd00000000020 */
[----:B------:R-:W-:Y:S02]  /*15a0*/  DFMA R32, R30, R32, R30 ;  /* 0x000000201e20722b */ /* 0x000fe4000000001e */
[----:B------:R-:W-:-:S06]  /*15b0*/  DMUL R30, R50, R26 ;  /* 0x0000001a321e7228 */ /* 0x000fcc0000000000 */
[----:B------:R-:W-:Y:S02]  /*15c0*/  DFMA R26, R32, -R28, 1 ;  /* 0x3ff00000201a742b */ /* 0x000fe4000000081c */
[----:B------:R-:W-:-:S06]  /*15d0*/  DMUL R30, R24, R30 ;  /* 0x0000001e181e7228 */ /* 0x000fcc0000000000 */
[----:B------:R-:W-:-:S04]  /*15e0*/  DFMA R26, R32, R26, R32 ;  /* 0x0000001a201a722b */ /* 0x000fc80000000020 */
[----:B------:R-:W-:-:S04]  /*15f0*/  FSETP.GEU.AND P1, PT, |R31|, 6.5827683646048100446e-37, PT ;  /* 0x036000001f00780b */ /* 0x000fc80003f2e200 */
[----:B------:R-:W-:-:S08]  /*1600*/  DMUL R62, R30, R26 ;  /* 0x0000001a1e3e7228 */ /* 0x000fd00000000000 */
[----:B------:R-:W-:-:S08]  /*1610*/  DFMA R28, R62, -R28, R30 ;  /* 0x8000001c3e1c722b */ /* 0x000fd0000000001e */
[----:B------:R-:W-:-:S10]  /*1620*/  DFMA R62, R26, R28, R62 ;  /* 0x0000001c1a3e722b */ /* 0x000fd4000000003e */
[----:B------:R-:W-:-:S05]  /*1630*/  FFMA R24, RZ, 22.2336273193359375, R63 ;  /* 0x41b1de78ff187823 */ /* 0x000fca000000003f */
[----:B------:R-:W-:-:S13]  /*1640*/  FSETP.GT.AND P0, PT, |R24|, 1.469367938527859385e-39, PT ;  /* 0x001000001800780b */ /* 0x000fda0003f04200 */
[----:B0-----:R-:W-:Y:S05]  /*1650*/  @P0 BRA P1, `(.L_x_15) ;  /* 0x00000000001c0947 */ /* 0x001fea0000800000 */
[----:B------:R-:W-:Y:S01]  /*1660*/  IMAD.MOV.U32 R33, RZ, RZ, R31 ;  /* 0x000000ffff217224 */ /* 0x000fe200078e001f */
[----:B------:R-:W-:Y:S01]  /*1670*/  MOV R72, 0x16b0 ;  /* 0x000016b000487802 */ /* 0x000fe20000000f00 */
[----:B------:R-:W-:Y:S02]  /*1680*/  IMAD.MOV.U32 R28, RZ, RZ, 0x4a000000 ;  /* 0x4a000000ff1c7424 */ /* 0x000fe400078e00ff */
[----:B------:R-:W-:-:S07]  /*1690*/  IMAD.MOV.U32 R31, RZ, RZ, 0x41b1de78 ;  /* 0x41b1de78ff1f7424 */ /* 0x000fce00078e00ff */
[----:B-----5:R-:W-:Y:S05]  /*16a0*/  CALL.REL.NOINC `($__internal_0_$__cuda_sm20_div_rn_f64_full) ;  /* 0x0000000800507944 */ /* 0x020fea0003c00000 */
[----:B------:R-:W-:Y:S02]  /*16b0*/  IMAD.MOV.U32 R62, RZ, RZ, R26 ;  /* 0x000000ffff3e7224 */ /* 0x000fe400078e001a */
[----:B------:R-:W-:-:S07]  /*16c0*/  IMAD.MOV.U32 R63, RZ, RZ, R27 ;  /* 0x000000ffff3f7224 */ /* 0x000fce00078e001b */
.L_x_15:
[----:B------:R-:W-:Y:S05]  /*16d0*/  BSYNC.RECONVERGENT B0 ;  /* 0x0000000000007941 */ /* 0x000fea0003800200 */
.L_x_14:
[----:B------:R-:W-:Y:S01]  /*16e0*/  DSETP.NEU.AND P2, PT, |R62|, +INF , PT ;  /* 0x7ff000003e00742a */ /* 0x000fe20003f4d200 */
[----:B------:R-:W-:-:S13]  /*16f0*/  BSSY.RECONVERGENT B0, `(.L_x_16) ;  /* 0x000001c000007945 */ /* 0x000fda0003800200 */
[----:B------:R-:W-:Y:S05]  /*1700*/  @!P2 BRA `(.L_x_17) ;  /* 0x000000000060a947 */ /* 0x000fea0003800000 */
[----:B------:R-:W-:Y:S01]  /*1710*/  UMOV UR10, 0x6dc9c883 ;  /* 0x6dc9c883000a7882 */ /* 0x000fe20000000000 */
[----:B------:R-:W-:Y:S01]  /*1720*/  UMOV UR11, 0x3fe45f30 ;  /* 0x3fe45f30000b7882 */ /* 0x000fe20000000000 */
[C---:B------:R-:W-:Y:S01]  /*1730*/  DSETP.GE.AND P0, PT, |R62|.reuse, 2.14748364800000000000e+09, PT ;  /* 0x41e000003e00742a */ /* 0x040fe20003f06200 */
[----:B------:R-:W-:Y:S01]  /*1740*/  BSSY.RECONVERGENT B1, `(.L_x_18) ;  /* 0x0000012000017945 */ /* 0x000fe20003800200 */
[----:B------:R-:W-:Y:S01]  /*1750*/  DMUL R24, R62, UR10 ;  /* 0x0000000a3e187c28 */ /* 0x000fe20008000000 */
[----:B------:R-:W-:Y:S01]  /*1760*/  UMOV UR10, 0x54442d18 ;  /* 0x54442d18000a7882 */ /* 0x000fe20000000000 */
[----:B------:R-:W-:-:S08]  /*1770*/  UMOV UR11, 0x3ff921fb ;  /* 0x3ff921fb000b7882 */ /* 0x000fd00000000000 */
[----:B------:R-:W0:Y:S08]  /*1780*/  F2I.F64 R24, R24 ;  /* 0x0000001800187311 */ /* 0x000e300000301100 */
[----:B0-----:R-:W0:Y:S02]  /*1790*/  I2F.F64 R68, R24 ;  /* 0x0000001800447312 */ /* 0x001e240000201c00 */
[----:B0-----:R-:W-:Y:S01]  /*17a0*/  DFMA R26, R68, -UR10, R62 ;  /* 0x8000000a441a7c2b */ /* 0x001fe2000800003e */
[----:B------:R-:W-:Y:S01]  /*17b0*/  UMOV UR10, 0x33145c00 ;  /* 0x33145c00000a7882 */ /* 0x000fe20000000000 */
[----:B------:R-:W-:-:S06]  /*17c0*/  UMOV UR11, 0x3c91a626 ;  /* 0x3c91a626000b7882 */ /* 0x000fcc0000000000 */
[----:B------:R-:W-:Y:S01]  /*17d0*/  DFMA R26, R68, -UR10, R26 ;  /* 0x8000000a441a7c2b */ /* 0x000fe2000800001a */
[----:B------:R-:W-:Y:S01]  /*17e0*/  UMOV UR10, 0x252049c0 ;  /* 0x252049c0000a7882 */ /* 0x000fe20000000000 */
[----:B------:R-:W-:-:S06]  /*17f0*/  UMOV UR11, 0x397b839a ;  /* 0x397b839a000b7882 */ /* 0x000fcc0000000000 */
[----:B------:R-:W-:Y:S01]  /*1800*/  DFMA R68, R68, -UR10, R26 ;  /* 0x8000000a44447c2b */ /* 0x000fe2000800001a */
[----:B------:R-:W-:Y:S10]  /*1810*/  @!P0 BRA `(.L_x_19) ;  /* 0x0000000000108947 */ /* 0x000ff40003800000 */
[----:B------:R-:W-:Y:S01]  /*1820*/  IMAD.MOV.U32 R24, RZ, RZ, R62 ;  /* 0x000000ffff187224 */ /* 0x000fe200078e003e */
[----:B------:R-:W-:Y:S01]  /*1830*/  MOV R66, 0x1860 ;  /* 0x0000186000427802 */ /* 0x000fe20000000f00 */
[----:B------:R-:W-:-:S07]  /*1840*/  IMAD.MOV.U32 R35, RZ, RZ, R63 ;  /* 0x000000ffff237224 */ /* 0x000fce00078e003f */
[----:B-----5:R-:W-:Y:S05]  /*1850*/  CALL.REL.NOINC `($_Z16PhaseHist_KernelPdS_PKdS1_S1_S1_S1_S1_S1_S1_S1_S1_S1_S1_S1_S1_S1_S1_S1_S1_S1_iii$__internal_trig_reduction_slowpathd) ;  /* 0x0000001000087944 */ /* 0x020fea0003c00000 */
.L_x_19:
[----:B------:R-:W-:Y:S05]  /*1860*/  BSYNC.RECONVERGENT B1 ;  /* 0x0000000000017941 */ /* 0x000fea0003800200 */
.L_x_18:
[----:B------:R-:W-:Y:S01]  /*1870*/  VIADD R70, R24, 0x1 ;  /* 0x0000000118467836 */ /* 0x000fe20000000000 */
[----:B------:R-:W-:Y:S06]  /*1880*/  BRA `(.L_x_20) ;  /* 0x0000000000087947 */ /* 0x000fec0003800000 */
.L_x_17:
[----:B------:R-:W-:Y:S01]  /*1890*/  DMUL R68, RZ, R62 ;  /* 0x0000003eff447228 */ /* 0x000fe20000000000 */
[----:B------:R-:W-:-:S10]  /*18a0*/  MOV R70, 0x1 ;  /* 0x0000000100467802 */ /* 0x000fd40000000f00 */
.L_x_20:
[----:B------:R-:W-:Y:S05]  /*18b0*/  BSYNC.RECONVERGENT B0 ;  /* 0x0000000000007941 */ /* 0x000fea0003800200 */
.L_x_16:
[----:B------:R-:W-:-:S05]  /*18c0*/  IMAD.SHL.U32 R24, R70, 0x40, RZ ;  /* 0x0000004046187824 */ /* 0x000fca00078e00ff */
[----:B------:R-:W-:-:S04]  /*18d0*/  LOP3.LUT R24, R24, 0x40, RZ, 0xc0, !PT ;  /* 0x0000004018187812 */ /* 0x000fc800078ec0ff */
[----:B------:R-:W-:-:S05]  /*18e0*/  IADD3 R72, P0, PT, R24, UR12, RZ ;  /* 0x0000000c18487c10 */ /* 0x000fca000ff1e0ff */
[----:B------:R-:W-:-:S05]  /*18f0*/  IMAD.X R73, RZ, RZ, UR13, P0 ;  /* 0x0000000dff497e24 */ /* 0x000fca00080e06ff */
[----:B------:R-:W2:Y:S04]  /*1900*/  LDG.E.128.CONSTANT R24, desc[UR8][R72.64] ;  /* 0x0000000848187981 */ /* 0x000ea8000c1e9d00 */
[----:B------:R-:W3:Y:S04]  /*1910*/  LDG.E.128.CONSTANT R28, desc[UR8][R72.64+0x10] ;  /* 0x00001008481c7981 */ /* 0x000ee8000c1e9d00 */
[----:B------:R-:W4:Y:S01]  /*1920*/  LDG.E.128.CONSTANT R32, desc[UR8][R72.64+0x20] ;  /* 0x0000200848207981 */ /* 0x000f22000c1e9d00 */
[----:B------:R-:W-:Y:S01]  /*1930*/  LOP3.LUT R64, R70, 0x1, RZ, 0xc0, !PT ;  /* 0x0000000146407812 */ /* 0x000fe200078ec0ff */
[----:B------:R-:W-:Y:S01]  /*1940*/  IMAD.MOV.U32 R65, RZ, RZ, 0x3da8ff83 ;  /* 0x3da8ff83ff417424 */ /* 0x000fe200078e00ff */
[----:B------:R-:W-:Y:S01]  /*1950*/  DMUL R66, R68, R68 ;  /* 0x0000004444427228 */ /* 0x000fe20000000000 */
[----:B------:R-:W-:Y:S01]  /*1960*/  BSSY.RECONVERGENT B0, `(.L_x_21) ;  /* 0x000002e000007945 */ /* 0x000fe20003800200 */
[----:B------:R-:W-:Y:S01]  /*1970*/  ISETP.NE.U32.AND P0, PT, R64, 0x1, PT ;  /* 0x000000014000780c */ /* 0x000fe20003f05070 */
[----:B------:R-:W-:-:S03]  /*1980*/  IMAD.MOV.U32 R64, RZ, RZ, 0x20fd8164 ;  /* 0x20fd8164ff407424 */ /* 0x000fc600078e00ff */
[----:B------:R-:W-:Y:S02]  /*1990*/  FSEL R65, -R65, 0.11223486810922622681, !P0 ;  /* 0x3de5db6541417808 */ /* 0x000fe40004000100 */
[----:B------:R-:W-:-:S06]  /*19a0*/  FSEL R64, R64, -8.06006814911005101289e+34, !P0 ;  /* 0xf9785eba40407808 */ /* 0x000fcc0004000000 */
[----:B--2---:R-:W-:-:S08]  /*19b0*/  DFMA R24, R66, R64, R24 ;  /* 0x000000404218722b */ /* 0x004fd00000000018 */
[----:B------:R-:W-:-:S08]  /*19c0*/  DFMA R24, R66, R24, R26 ;  /* 0x000000184218722b */ /* 0x000fd0000000001a */
[----:B---3--:R-:W-:-:S08]  /*19d0*/  DFMA R24, R66, R24, R28 ;  /* 0x000000184218722b */ /* 0x008fd0000000001c */
[----:B------:R-:W-:-:S08]  /*19e0*/  DFMA R24, R66, R24, R30 ;  /* 0x000000184218722b */ /* 0x000fd0000000001e */
[----:B----4-:R-:W-:-:S08]  /*19f0*/  DFMA R24, R66, R24, R32 ;  /* 0x000000184218722b */ /* 0x010fd00000000020 */
[----:B------:R-:W-:-:S08]  /*1a00*/  DFMA R24, R66, R24, R34 ;  /* 0x000000184218722b */ /* 0x000fd00000000022 */
[----:B------:R-:W-:Y:S02]  /*1a10*/  DFMA R68, R24, R68, R68 ;  /* 0x000000441844722b */ /* 0x000fe40000000044 */
[----:B------:R-:W-:-:S10]  /*1a20*/  DFMA R24, R66, R24, 1 ;  /* 0x3ff000004218742b */ /* 0x000fd40000000018 */
[----:B------:R-:W-:Y:S02]  /*1a30*/  FSEL R26, R24, R68, !P0 ;  /* 0x00000044181a7208 */ /* 0x000fe40004000000 */
[----:B------:R-:W-:Y:S02]  /*1a40*/  FSEL R27, R25, R69, !P0 ;  /* 0x00000045191b7208 */ /* 0x000fe40004000000 */
[----:B------:R-:W-:-:S04]  /*1a50*/  LOP3.LUT P0, RZ, R70, 0x2, RZ, 0xc0, !PT ;  /* 0x0000000246ff7812 */ /* 0x000fc8000780c0ff */
[----:B------:R-:W-:-:S10]  /*1a60*/  DADD R24, RZ, -R26 ;  /* 0x00000000ff187229 */ /* 0x000fd4000000081a */
[----:B------:R-:W-:Y:S02]  /*1a70*/  FSEL R64, R26, R24, !P0 ;  /* 0x000000181a407208 */ /* 0x000fe40004000000 */
[----:B------:R-:W-:Y:S01]  /*1a80*/  FSEL R65, R27, R25, !P0 ;  /* 0x000000191b417208 */ /* 0x000fe20004000000 */
[----:B------:R-:W-:Y:S06]  /*1a90*/  @!P2 BRA `(.L_x_22) ;  /* 0x000000000060a947 */ /* 0x000fec0003800000 */
[----:B------:R-:W-:Y:S01]  /*1aa0*/  UMOV UR10, 0x6dc9c883 ;  /* 0x6dc9c883000a7882 */ /* 0x000fe20000000000 */
[----:B------:R-:W-:Y:S01]  /*1ab0*/  UMOV UR11, 0x3fe45f30 ;  /* 0x3fe45f30000b7882 */ /* 0x000fe20000000000 */
[C---:B------:R-:W-:Y:S02]  /*1ac0*/  DSETP.GE.AND P0, PT, |R62|.reuse, 2.14748364800000000000e+09, PT ;  /* 0x41e000003e00742a */ /* 0x040fe40003f06200 */
        /* <DEDUP_REMOVED lines=17> */
[----:B------:R-:W-:Y:S02]  /*1be0*/  IMAD.MOV.U32 R70, RZ, RZ, R24 ;  /* 0x000000ffff467224 */ /* 0x000fe400078e0018 */
[----:B------:R-:W-:Y:S02]  /*1bf0*/  IMAD.MOV.U32 R66, RZ, RZ, R68 ;  /* 0x000000ffff427224 */ /* 0x000fe400078e0044 */
[----:B------:R-:W-:Y:S01]  /*1c00*/  IMAD.MOV.U32 R67, RZ, RZ, R69 ;  /* 0x000000ffff437224 */ /* 0x000fe200078e0045 */
[----:B------:R-:W-:Y:S06]  /*1c10*/  BRA `(.L_x_23) ;  /* 0x0000000000087947 */ /* 0x000fec0003800000 */
.L_x_22:
[----:B------:R-:W-:Y:S01]  /*1c20*/  DMUL R66, RZ, R62 ;  /* 0x0000003eff427228 */ /* 0x000fe20000000000 */
[----:B------:R-:W-:-:S10]  /*1c30*/  IMAD.MOV.U32 R70, RZ, RZ, RZ ;  /* 0x000000ffff467224 */ /* 0x000fd400078e00ff */
.L_x_23:
[----:B------:R-:W-:Y:S05]  /*1c40*/  BSYNC.RECONVERGENT B0 ;  /* 0x0000000000007941 */ /* 0x000fea0003800200 */
.L_x_21:
[----:B------:R-:W-:-:S05]  /*1c50*/  IMAD.SHL.U32 R24, R70, 0x40, RZ ;  /* 0x0000004046187824 */ /* 0x000fca00078e00ff */
[----:B------:R-:W-:-:S04]  /*1c60*/  LOP3.LUT R24, R24, 0x40, RZ, 0xc0, !PT ;  /* 0x0000004018187812 */ /* 0x000fc800078ec0ff */
[----:B------:R-:W-:-:S04]  /*1c70*/  IADD3 R72, P0, PT, R24, UR12, RZ ;  /* 0x0000000c18487c10 */ /* 0x000fc8000ff1e0ff */
[----:B------:R-:W-:-:S05]  /*1c80*/  IADD3.X R73, PT, PT, RZ, UR13, RZ, P0, !PT ;  /* 0x0000000dff497c10 */ /* 0x000fca00087fe4ff */
[----:B------:R-:W2:Y:S04]  /*1c90*/  LDG.E.128.CONSTANT R24, desc[UR8][R72.64] ;  /* 0x0000000848187981 */ /* 0x000ea8000c1e9d00 */
[----:B------:R-:W3:Y:S04]  /*1ca0*/  LDG.E.128.CONSTANT R28, desc[UR8][R72.64+0x10] ;  /* 0x00001008481c7981 */ /* 0x000ee8000c1e9d00 */
[----:B------:R-:W4:Y:S01]  /*1cb0*/  LDG.E.128.CONSTANT R32, desc[UR8][R72.64+0x20] ;  /* 0x0000200848207981 */ /* 0x000f22000c1e9d00 */
[----:B------:R-:W-:Y:S01]  /*1cc0*/  LOP3.LUT R62, R70, 0x1, RZ, 0xc0, !PT ;  /* 0x00000001463e7812 */ /* 0x000fe200078ec0ff */
[----:B------:R-:W-:Y:S01]  /*1cd0*/  IMAD.MOV.U32 R63, RZ, RZ, 0x3da8ff83 ;  /* 0x3da8ff83ff3f7424 */ /* 0x000fe200078e00ff */
[----:B------:R-:W-:Y:S01]  /*1ce0*/  DMUL R68, R66, R66 ;  /* 0x0000004242447228 */ /* 0x000fe20000000000 */
[----:B------:R-:W-:Y:S01]  /*1cf0*/  VIADD R0, R0, 0x1 ;  /* 0x0000000100007836 */ /* 0x000fe20000000000 */
[----:B------:R-:W-:Y:S01]  /*1d00*/  ISETP.NE.U32.AND P0, PT, R62, 0x1, PT ;  /* 0x000000013e00780c */ /* 0x000fe20003f05070 */
[----:B------:R-:W-:Y:S01]  /*1d10*/  IMAD.MOV.U32 R62, RZ, RZ, 0x20fd8164 ;  /* 0x20fd8164ff3e7424 */ /* 0x000fe200078e00ff */
[----:B-----5:R-:W-:Y:S01]  /*1d20*/  DMUL R56, R8, R56 ;  /* 0x0000003808387228 */ /* 0x020fe20000000000 */
[----:B------:R-:W-:Y:S01]  /*1d30*/  IADD3 R3, P1, PT, R3, 0x8, RZ ;  /* 0x0000000803037810 */ /* 0x000fe20007f3e0ff */
[----:B------:R-:W-:Y:S01]  /*1d40*/  DMUL R64, R12, R64 ;  /* 0x000000400c407228 */ /* 0x000fe20000000000 */
[----:B------:R-:W-:-:S02]  /*1d50*/  FSEL R63, -R63, 0.11223486810922622681, !P0 ;  /* 0x3de5db653f3f7808 */ /* 0x000fc40004000100 */
[----:B------:R-:W-:Y:S01]  /*1d60*/  FSEL R62, R62, -8.06006814911005101289e+34, !P0 ;  /* 0xf9785eba3e3e7808 */ /* 0x000fe20004000000 */
[----:B------:R-:W-:Y:S01]  /*1d70*/  IMAD.X R2, RZ, RZ, R2, P1 ;  /* 0x000000ffff027224 */ /* 0x000fe200008e0602 */
[----:B------:R-:W-:Y:S02]  /*1d80*/  IADD3 R5, P2, PT, R5, 0x8, RZ ;  /* 0x0000000805057810 */ /* 0x000fe40007f5e0ff */
[----:B------:R-:W-:Y:S02]  /*1d90*/  IADD3 R7, P3, PT, R7, 0x8, RZ ;  /* 0x0000000807077810 */ /* 0x000fe40007f7e0ff */
[----:B------:R-:W-:Y:S01]  /*1da0*/  IADD3 R59, P4, PT, R59, 0x8, RZ ;  /* 0x000000083b3b7810 */ /* 0x000fe20007f9e0ff */
[----:B------:R-:W-:Y:S02]  /*1db0*/  IMAD.X R4, RZ, RZ, R4, P2 ;  /* 0x000000ffff047224 */ /* 0x000fe400010e0604 */
[----:B------:R-:W-:Y:S02]  /*1dc0*/  IMAD.X R6, RZ, RZ, R6, P3 ;  /* 0x000000ffff067224 */ /* 0x000fe400018e0606 */
[----:B------:R-:W-:Y:S01]  /*1dd0*/  IMAD.X R58, RZ, RZ, R58, P4 ;  /* 0x000000ffff3a7224 */ /* 0x000fe200020e063a */
        /* <DEDUP_REMOVED lines=13> */
[----:B------:R-:W-:Y:S02]  /*1eb0*/  FSEL R25, R27, R25, !P0 ;  /* 0x000000191b197208 */ /* 0x000fe40004000000 */
[----:B------:R-:W-:-:S04]  /*1ec0*/  ISETP.NE.AND P0, PT, R0, RZ, PT ;  /* 0x000000ff0000720c */ /* 0x000fc80003f05270 */
[----:B------:R-:W-:-:S08]  /*1ed0*/  DMUL R24, R12, R24 ;  /* 0x000000180c187228 */ /* 0x000fd00000000000 */
[-C--:B------:R-:W-:Y:S02]  /*1ee0*/  DMUL R26, RZ, R24.reuse ;  /* 0x00000018ff1a7228 */ /* 0x080fe40000000000 */
[----:B------:R-:W-:-:S06]  /*1ef0*/  DMUL R24, R56, R24 ;  /* 0x0000001838187228 */ /* 0x000fcc0000000000 */
[----:B------:R-:W-:Y:S02]  /*1f00*/  DFMA R26, R64, R56, -R26 ;  /* 0x00000038401a722b */ /* 0x000fe4000000081a */
[----:B------:R-:W-:-:S06]  /*1f10*/  DFMA R24, RZ, R64, R24 ;  /* 0x00000040ff18722b */ /* 0x000fcc0000000018 */
[----:B------:R-:W-:Y:S02]  /*1f20*/  DADD R54, R26, R54 ;  /* 0x000000001a367229 */ /* 0x000fe40000000036 */
[----:B------:R-:W-:Y:S01]  /*1f30*/  DADD R52, R24, R52 ;  /* 0x0000000018347229 */ /* 0x000fe20000000034 */
[----:B------:R-:W-:Y:S10]  /*1f40*/  @P0 BRA `(.L_x_24) ;  /* 0xffffffec00140947 */ /* 0x000ff4000383ffff */
[----:B------:R-:W0:Y:S08]  /*1f50*/  LDC.64 R2, c[0x0][0x380] ;  /* 0x0000e000ff027b82 */ /* 0x000e300000000a00 */
[----:B------:R-:W1:Y:S01]  /*1f60*/  LDC.64 R4, c[0x0][0x388] ;  /* 0x0000e200ff047b82 */ /* 0x000e620000000a00 */
[----:B0-----:R-:W-:-:S05]  /*1f70*/  IMAD.WIDE R2, R61, 0x8, R2 ;  /* 0x000000083d027825 */ /* 0x001fca00078e0202 */
[----:B------:R0:W-:Y:S01]  /*1f80*/  STG.E.64 desc[UR8][R2.64], R54 ;  /* 0x0000003602007986 */ /* 0x0001e2000c101b08 */
[----:B-1----:R-:W-:-:S04]  /*1f90*/  IMAD.WIDE R4, R61, 0x8, R4 ;  /* 0x000000083d047825 */ /* 0x002fc800078e0204 */
[----:B------:R-:W-:Y:S01]  /*1fa0*/  IMAD.IADD R61, R60, 0x1, R61 ;  /* 0x000000013c3d7824 */ /* 0x000fe200078e023d */
[----:B------:R0:W-:Y:S04]  /*1fb0*/  STG.E.64 desc[UR8][R4.64], R52 ;  /* 0x0000003404007986 */ /* 0x0001e8000c101b08 */
[----:B------:R-:W-:-:S13]  /*1fc0*/  ISETP.GE.AND P0, PT, R61, UR4, PT ;  /* 0x000000043d007c0c */ /* 0x000fda000bf06270 */
[----:B0-----:R-:W-:Y:S05]  /*1fd0*/  @!P0 BRA `(.L_x_25) ;  /* 0xffffffe400208947 */ /* 0x001fea000383ffff */
[----:B------:R-:W-:Y:S05]  /*1fe0*/  EXIT ;  /* 0x000000000000794d */ /* 0x000fea0003800000 */
        .weak           $__internal_0_$__cuda_sm20_div_rn_f64_full
        .type           $__internal_0_$__cuda_sm20_div_rn_f64_full,@function
        .size           $__internal_0_$__cuda_sm20_div_rn_f64_full,($__internal_1_$__cuda_sm20_dsqrt_rn_f64_mediumpath_v1 - $__internal_0_$__cuda_sm20_div_rn_f64_full)
$__internal_0_$__cuda_sm20_div_rn_f64_full:
[----:B------:R-:W-:Y:S01]  /*1ff0*/  IMAD.MOV.U32 R27, RZ, RZ, R33 ;  /* 0x000000ffff1b7224 */ /* 0x000fe200078e0021 */
[C---:B------:R-:W-:Y:S01]  /*2000*/  FSETP.GEU.AND P0, PT, |R31|.reuse, 1.469367938527859385e-39, PT ;  /* 0x001000001f00780b */ /* 0x040fe20003f0e200 */
[----:B------:R-:W-:Y:S01]  /*2010*/  IMAD.MOV.U32 R26, RZ, RZ, R30 ;  /* 0x000000ffff1a7224 */ /* 0x000fe200078e001e */
[----:B------:R-:W-:Y:S01]  /*2020*/  LOP3.LUT R29, R31, 0x800fffff, RZ, 0xc0, !PT ;  /* 0x800fffff1f1d7812 */ /* 0x000fe200078ec0ff */
[----:B------:R-:W-:Y:S01]  /*2030*/  IMAD.MOV.U32 R30, RZ, RZ, R28 ;  /* 0x000000ffff1e7224 */ /* 0x000fe200078e001c */
[----:B------:R-:W-:Y:S01]  /*2040*/  FSETP.GEU.AND P2, PT, |R27|, 1.469367938527859385e-39, PT ;  /* 0x001000001b00780b */ /* 0x000fe20003f4e200 */
[----:B------:R-:W-:Y:S01]  /*2050*/  IMAD.MOV.U32 R34, RZ, RZ, 0x1 ;  /* 0x00000001ff227424 */ /* 0x000fe200078e00ff */
[----:B------:R-:W-:Y:S01]  /*2060*/  LOP3.LUT R29, R29, 0x3ff00000, RZ, 0xfc, !PT ;  /* 0x3ff000001d1d7812 */ /* 0x000fe200078efcff */
[----:B------:R-:W-:Y:S01]  /*2070*/  BSSY.RECONVERGENT B1, `(.L_x_26) ;  /* 0x0000051000017945 */ /* 0x000fe20003800200 */
[----:B------:R-:W-:Y:S02]  /*2080*/  LOP3.LUT R73, R27, 0x7ff00000, RZ, 0xc0, !PT ;  /* 0x7ff000001b497812 */ /* 0x000fe400078ec0ff */
[----:B------:R-:W-:-:S02]  /*2090*/  MOV R74, 0x1ca00000 ;  /* 0x1ca00000004a7802 */ /* 0x000fc40000000f00 */
[----:B------:R-:W-:Y:S01]  /*20a0*/  LOP3.LUT R75, R31, 0x7ff00000, RZ, 0xc0, !PT ;  /* 0x7ff000001f4b7812 */ /* 0x000fe200078ec0ff */
[----:B------:R-:W-:-:S03]  /*20b0*/  @!P0 DMUL R28, R30, 8.98846567431157953865e+307 ;  /* 0x7fe000001e1c8828 */ /* 0x000fc60000000000 */
[----:B------:R-:W-:Y:S01]  /*20c0*/  ISETP.GE.U32.AND P1, PT, R73, R75, PT ;  /* 0x0000004b4900720c */ /* 0x000fe20003f26070 */
[----:B------:R-:W-:Y:S01]  /*20d0*/  @!P2 IMAD.MOV.U32 R62, RZ, RZ, RZ ;  /* 0x000000ffff3ea224 */ /* 0x000fe200078e00ff */
[----:B------:R-:W-:Y:S01]  /*20e0*/  @!P2 LOP3.LUT R32, R31, 0x7ff00000, RZ, 0xc0, !PT ;  /* 0x7ff000001f20a812 */ /* 0x000fe200078ec0ff */
[----:B------:R-:W0:Y:S01]  /*20f0*/  MUFU.RCP64H R35, R29 ;  /* 0x0000001d00237308 */ /* 0x000e220000001800 */
[C---:B------:R-:W-:Y:S02]  /*2100*/  SEL R33, R74.reuse, 0x63400000, !P1 ;  /* 0x634000004a217807 */ /* 0x040fe40004800000 */
[----:B------:R-:W-:Y:S02]  /*2110*/  @!P2 ISETP.GE.U32.AND P3, PT, R73, R32, PT ;  /* 0x000000204900a20c */ /* 0x000fe40003f66070 */
[----:B------:R-:W-:Y:S02]  /*2120*/  LOP3.LUT R33, R33, 0x800fffff, R27, 0xf8, !PT ;  /* 0x800fffff21217812 */ /* 0x000fe400078ef81b */
[----:B------:R-:W-:-:S02]  /*2130*/  @!P2 SEL R32, R74, 0x63400000, !P3 ;  /* 0x634000004a20a807 */ /* 0x000fc40005800000 */
[----:B------:R-:W-:Y:S02]  /*2140*/  @!P0 LOP3.LUT R75, R29, 0x7ff00000, RZ, 0xc0, !PT ;  /* 0x7ff000001d4b8812 */ /* 0x000fe400078ec0ff */
[----:B------:R-:W-:-:S04]  /*2150*/  @!P2 LOP3.LUT R32, R32, 0x80000000, R27, 0xf8, !PT ;  /* 0x800000002020a812 */ /* 0x000fc800078ef81b */
[----:B------:R-:W-:Y:S01]  /*2160*/  @!P2 LOP3.LUT R63, R32, 0x100000, RZ, 0xfc, !PT ;  /* 0x00100000203fa812 */ /* 0x000fe200078efcff */
[----:B------:R-:W-:-:S06]  /*2170*/  IMAD.MOV.U32 R32, RZ, RZ, R26 ;  /* 0x000000ffff207224 */ /* 0x000fcc00078e001a */
[----:B------:R-:W-:Y:S02]  /*2180*/  @!P2 DFMA R32, R32, 2, -R62 ;  /* 0x400000002020a82b */ /* 0x000fe4000000083e */
[----:B0-----:R-:W-:-:S08]  /*2190*/  DFMA R62, R34, -R28, 1 ;  /* 0x3ff00000223e742b */ /* 0x001fd0000000081c */
[----:B------:R-:W-:-:S08]  /*21a0*/  DFMA R62, R62, R62, R62 ;  /* 0x0000003e3e3e722b */ /* 0x000fd0000000003e */
[----:B------:R-:W-:-:S08]  /*21b0*/  DFMA R62, R34, R62, R34 ;  /* 0x0000003e223e722b */ /* 0x000fd00000000022 */
[----:B------:R-:W-:-:S08]  /*21c0*/  DFMA R34, R62, -R28, 1 ;  /* 0x3ff000003e22742b */ /* 0x000fd0000000081c */
[----:B------:R-:W-:-:S08]  /*21d0*/  DFMA R34, R62, R34, R62 ;  /* 0x000000223e22722b */ /* 0x000fd0000000003e */
[----:B------:R-:W-:-:S08]  /*21e0*/  DMUL R62, R34, R32 ;  /* 0x00000020223e7228 */ /* 0x000fd00000000000 */
[----:B------:R-:W-:-:S08]  /*21f0*/  DFMA R64, R62, -R28, R32 ;  /* 0x8000001c3e40722b */ /* 0x000fd00000000020 */
[----:B------:R-:W-:Y:S01]  /*2200*/  DFMA R64, R34, R64, R62 ;  /* 0x000000402240722b */ /* 0x000fe2000000003e */
[----:B------:R-:W-:Y:S01]  /*2210*/  IMAD.MOV.U32 R34, RZ, RZ, R73 ;  /* 0x000000ffff227224 */ /* 0x000fe200078e0049 */
[----:B------:R-:W-:-:S05]  /*2220*/  @!P2 LOP3.LUT R34, R33, 0x7ff00000, RZ, 0xc0, !PT ;  /* 0x7ff000002122a812 */ /* 0x000fca00078ec0ff */
[----:B------:R-:W-:-:S05]  /*2230*/  VIADD R35, R34, 0xffffffff ;  /* 0xffffffff22237836 */ /* 0x000fca0000000000 */
[----:B------:R-:W-:Y:S01]  /*2240*/  ISETP.GT.U32.AND P0, PT, R35, 0x7feffffe, PT ;  /* 0x7feffffe2300780c */ /* 0x000fe20003f04070 */
[----:B------:R-:W-:-:S05]  /*2250*/  VIADD R35, R75, 0xffffffff ;  /* 0xffffffff4b237836 */ /* 0x000fca0000000000 */
[----:B------:R-:W-:-:S13]  /*2260*/  ISETP.GT.U32.OR P0, PT, R35, 0x7feffffe, P0 ;  /* 0x7feffffe2300780c */ /* 0x000fda0000704470 */
[----:B------:R-:W-:Y:S05]  /*2270*/  @P0 BRA `(.L_x_27) ;  /* 0x00000000006c0947 */ /* 0x000fea0003800000 */
[----:B------:R-:W-:Y:S01]  /*2280*/  LOP3.LUT R26, R31, 0x7ff00000, RZ, 0xc0, !PT ;  /* 0x7ff000001f1a7812 */ /* 0x000fe200078ec0ff */
[----:B------:R-:W-:-:S03]  /*2290*/  IMAD.MOV.U32 R34, RZ, RZ, RZ ;  /* 0x000000ffff227224 */ /* 0x000fc600078e00ff */
[CC--:B------:R-:W-:Y:S02]  /*22a0*/  ISETP.GE.U32.AND P0, PT, R73.reuse, R26.reuse, PT ;  /* 0x0000001a4900720c */ /* 0x0c0fe40003f06070 */
[----:B------:R-:W-:Y:S02]  /*22b0*/  VIADDMNMX R26, R73, -R26, 0xb9600000, !PT ;  /* 0xb9600000491a7446 */ /* 0x000fe4000780091a */
[----:B------:R-:W-:Y:S02]  /*22c0*/  SEL R27, R74, 0x63400000, !P0 ;  /* 0x634000004a1b7807 */ /* 0x000fe40004000000 */
[----:B------:R-:W-:-:S05]  /*22d0*/  VIMNMX R26, PT, PT, R26, 0x46a00000, PT ;  /* 0x46a000001a1a7848 */ /* 0x000fca0003fe0100 */
[----:B------:R-:W-:-:S04]  /*22e0*/  IMAD.IADD R26, R26, 0x1, -R27 ;  /* 0x000000011a1a7824 */ /* 0x000fc800078e0a1b */
[----:B------:R-:W-:-:S06]  /*22f0*/  VIADD R35, R26, 0x7fe00000 ;  /* 0x7fe000001a237836 */ /* 0x000fcc0000000000 */
[----:B------:R-:W-:-:S10]  /*2300*/  DMUL R62, R64, R34 ;  /* 0x00000022403e7228 */ /* 0x000fd40000000000 */
[----:B------:R-:W-:-:S13]  /*2310*/  FSETP.GTU.AND P0, PT, |R63|, 1.469367938527859385e-39, PT ;  /* 0x001000003f00780b */ /* 0x000fda0003f0c200 */
[----:B------:R-:W-:Y:S05]  /*2320*/  @P0 BRA `(.L_x_28) ;  /* 0x0000000000940947 */ /* 0x000fea0003800000 */
[----:B------:R-:W-:Y:S01]  /*2330*/  DFMA R28, R64, -R28, R32 ;  /* 0x8000001c401c722b */ /* 0x000fe20000000020 */
[----:B------:R-:W-:-:S09]  /*2340*/  IMAD.MOV.U32 R34, RZ, RZ, RZ ;  /* 0x000000ffff227224 */ /* 0x000fd200078e00ff */
[C---:B------:R-:W-:Y:S02]  /*2350*/  FSETP.NEU.AND P0, PT, R29.reuse, RZ, PT ;  /* 0x000000ff1d00720b */ /* 0x040fe40003f0d000 */
[----:B------:R-:W-:-:S04]  /*2360*/  LOP3.LUT R30, R29, 0x80000000, R31, 0x48, !PT ;  /* 0x800000001d1e7812 */ /* 0x000fc800078e481f */
[----:B------:R-:W-:-:S07]  /*2370*/  LOP3.LUT R35, R30, R35, RZ, 0xfc, !PT ;  /* 0x000000231e237212 */ /* 0x000fce00078efcff */
[----:B------:R-:W-:Y:S05]  /*2380*/  @!P0 BRA `(.L_x_28) ;  /* 0x00000000007c8947 */ /* 0x000fea0003800000 */
[----:B------:R-:W-:Y:S01]  /*2390*/  IMAD.MOV R29, RZ, RZ, -R26 ;  /* 0x000000ffff1d7224 */ /* 0x000fe200078e0a1a */
[----:B------:R-:W-:Y:S01]  /*23a0*/  MOV R28, RZ ;  /* 0x000000ff001c7202 */ /* 0x000fe20000000f00 */
[----:B------:R-:W-:Y:S01]  /*23b0*/  DMUL.RP R34, R64, R34 ;  /* 0x0000002240227228 */ /* 0x000fe20000008000 */
[----:B------:R-:W-:-:S04]  /*23c0*/  IADD3 R27, PT, PT, -R26, -0x43300000, RZ ;  /* 0xbcd000001a1b7810 */ /* 0x000fc80007ffe1ff */
[----:B------:R-:W-:-:S10]  /*23d0*/  DFMA R28, R62, -R28, R64 ;  /* 0x8000001c3e1c722b */ /* 0x000fd40000000040 */
[----:B------:R-:W-:Y:S02]  /*23e0*/  FSETP.NEU.AND P0, PT, |R29|, R27, PT ;  /* 0x0000001b1d00720b */ /* 0x000fe40003f0d200 */
[----:B------:R-:W-:Y:S02]  /*23f0*/  LOP3.LUT R27, R35, R30, RZ, 0x3c, !PT ;  /* 0x0000001e231b7212 */ /* 0x000fe400078e3cff */
[----:B------:R-:W-:Y:S02]  /*2400*/  FSEL R62, R34, R62, !P0 ;  /* 0x0000003e223e7208 */ /* 0x000fe40004000000 */
[----:B------:R-:W-:Y:S01]  /*2410*/  FSEL R63, R27, R63, !P0 ;  /* 0x0000003f1b3f7208 */ /* 0x000fe20004000000 */
[----:B------:R-:W-:Y:S06]  /*2420*/  BRA `(.L_x_28) ;  /* 0x0000000000547947 */ /* 0x000fec0003800000 */
.L_x_27:
[----:B------:R-:W-:-:S14]  /*2430*/  DSETP.NAN.AND P0, PT, R26, R26, PT ;  /* 0x0000001a1a00722a */ /* 0x000fdc0003f08000 */
[----:B------:R-:W-:Y:S05]  /*2440*/  @P0 BRA `(.L_x_29) ;  /* 0x0000000000440947 */ /* 0x000fea0003800000 */
[----:B------:R-:W-:-:S14]  /*2450*/  DSETP.NAN.AND P0, PT, R30, R30, PT ;  /* 0x0000001e1e00722a */ /* 0x000fdc0003f08000 */
[----:B------:R-:W-:Y:S05]  /*2460*/  @P0 BRA `(.L_x_30) ;  /* 0x0000000000300947 */ /* 0x000fea0003800000 */
[----:B------:R-:W-:Y:S01]  /*2470*/  ISETP.NE.AND P0, PT, R34, R75, PT ;  /* 0x0000004b2200720c */ /* 0x000fe20003f05270 */
[----:B------:R-:W-:Y:S02]  /*2480*/  IMAD.MOV.U32 R62, RZ, RZ, 0x0 ;  /* 0x00000000ff3e7424 */ /* 0x000fe400078e00ff */
[----:B------:R-:W-:-:S10]  /*2490*/  IMAD.MOV.U32 R63, RZ, RZ, -0x80000 ;  /* 0xfff80000ff3f7424 */ /* 0x000fd400078e00ff */
[----:B------:R-:W-:Y:S05]  /*24a0*/  @!P0 BRA `(.L_x_28) ;  /* 0x0000000000348947 */ /* 0x000fea0003800000 */
[----:B------:R-:W-:Y:S02]  /*24b0*/  ISETP.NE.AND P0, PT, R34, 0x7ff00000, PT ;  /* 0x7ff000002200780c */ /* 0x000fe40003f05270 */
[----:B------:R-:W-:Y:S02]  /*24c0*/  LOP3.LUT R63, R27, 0x80000000, R31, 0x48, !PT ;  /* 0x800000001b3f7812 */ /* 0x000fe400078e481f */
[----:B------:R-:W-:-:S13]  /*24d0*/  ISETP.EQ.OR P0, PT, R75, RZ, !P0 ;  /* 0x000000ff4b00720c */ /* 0x000fda0004702670 */
[----:B------:R-:W-:Y:S01]  /*24e0*/  @P0 LOP3.LUT R26, R63, 0x7ff00000, RZ, 0xfc, !PT ;  /* 0x7ff000003f1a0812 */ /* 0x000fe200078efcff */
[----:B------:R-:W-:Y:S02]  /*24f0*/  @!P0 IMAD.MOV.U32 R62, RZ, RZ, RZ ;  /* 0x000000ffff3e8224 */ /* 0x000fe400078e00ff */
[----:B------:R-:W-:Y:S02]  /*2500*/  @P0 IMAD.MOV.U32 R62, RZ, RZ, RZ ;  /* 0x000000ffff3e0224 */ /* 0x000fe400078e00ff */
[----:B------:R-:W-:Y:S01]  /*2510*/  @P0 IMAD.MOV.U32 R63, RZ, RZ, R26 ;  /* 0x000000ffff3f0224 */ /* 0x000fe200078e001a */
[----:B------:R-:W-:Y:S06]  /*2520*/  BRA `(.L_x_28) ;  /* 0x0000000000147947 */ /* 0x000fec0003800000 */
.L_x_30:
[----:B------:R-:W-:Y:S01]  /*2530*/  LOP3.LUT R63, R31, 0x80000, RZ, 0xfc, !PT ;  /* 0x000800001f3f7812 */ /* 0x000fe200078efcff */
[----:B------:R-:W-:Y:S01]  /*2540*/  IMAD.MOV.U32 R62, RZ, RZ, R30 ;  /* 0x000000ffff3e7224 */ /* 0x000fe200078e001e */
[----:B------:R-:W-:Y:S06]  /*2550*/  BRA `(.L_x_28) ;  /* 0x0000000000087947 */ /* 0x000fec0003800000 */
.L_x_29:
[----:B------:R-:W-:Y:S01]  /*2560*/  LOP3.LUT R63, R27, 0x80000, RZ, 0xfc, !PT ;  /* 0x000800001b3f7812 */ /* 0x000fe200078efcff */
[----:B------:R-:W-:-:S07]  /*2570*/  IMAD.MOV.U32 R62, RZ, RZ, R26 ;  /* 0x000000ffff3e7224 */ /* 0x000fce00078e001a */
.L_x_28:
[----:B------:R-:W-:Y:S05]  /*2580*/  BSYNC.RECONVERGENT B1 ;  /* 0x0000000000017941 */ /* 0x000fea0003800200 */
.L_x_26:
[----:B------:R-:W-:Y:S02]  /*2590*/  IMAD.MOV.U32 R73, RZ, RZ, 0x0 ;  /* 0x00000000ff497424 */ /* 0x000fe400078e00ff */
[----:B------:R-:W-:Y:S02]  /*25a0*/  IMAD.MOV.U32 R26, RZ, RZ, R62 ;  /* 0x000000ffff1a7224 */ /* 0x000fe400078e003e */
[----:B------:R-:W-:Y:S01]  /*25b0*/  IMAD.MOV.U32 R27, RZ, RZ, R63 ;  /* 0x000000ffff1b7224 */ /* 0x000fe200078e003f */
[----:B------:R-:W-:Y:S06]  /*25c0*/  RET.REL.NODEC R72 `(_Z16PhaseHist_KernelPdS_PKdS1_S1_S1_S1_S1_S1_S1_S1_S1_S1_S1_S1_S1_S1_S1_S1_S1_S1_iii) ;  /* 0xffffffd8488c7950 */ /* 0x000fec0003c3ffff */
        .weak           $__internal_1_$__cuda_sm20_dsqrt_rn_f64_mediumpath_v1
        .type           $__internal_1_$__cuda_sm20_dsqrt_rn_f64_mediumpath_v1,@function
        .size           $__internal_1_$__cuda_sm20_dsqrt_rn_f64_mediumpath_v1,($_Z16PhaseHist_KernelPdS_PKdS1_S1_S1_S1_S1_S1_S1_S1_S1_S1_S1_S1_S1_S1_S1_S1_S1_S1_iii$__internal_trig_reduction_slowpathd - $__internal_1_$__cuda_sm20_dsqrt_rn_f64_mediumpath_v1)
$__internal_1_$__cuda_sm20_dsqrt_rn_f64_mediumpath_v1:
[----:B------:R-:W-:Y:S01]  /*25d0*/  ISETP.GE.U32.AND P0, PT, R32, -0x3400000, PT ;  /* 0xfcc000002000780c */ /* 0x000fe20003f06070 */
[----:B------:R-:W-:Y:S01]  /*25e0*/  BSSY.RECONVERGENT B1, `(.L_x_31) ;  /* 0x0000026000017945 */ /* 0x000fe20003800200 */
[----:B------:R-:W-:Y:S01]  /*25f0*/  IMAD.MOV.U32 R32, RZ, RZ, R71 ;  /* 0x000000ffff207224 */ /* 0x000fe200078e0047 */
[----:B------:R-:W-:Y:S01]  /*2600*/  MOV R71, R70 ;  /* 0x0000004600477202 */ /* 0x000fe20000000f00 */
[----:B------:R-:W-:-:S09]  /*2610*/  IMAD.MOV.U32 R70, RZ, RZ, R62 ;  /* 0x000000ffff467224 */ /* 0x000fd200078e003e */
[----:B------:R-:W-:Y:S05]  /*2620*/  @!P0 BRA `(.L_x_32) ;  /* 0x0000000000208947 */ /* 0x000fea0003800000 */
[----:B------:R-:W-:-:S10]  /*2630*/  DFMA.RM R64, R34, R70, R64 ;  /* 0x000000462240722b */ /* 0x000fd40000004040 */
[----:B------:R-:W-:-:S05]  /*2640*/  IADD3 R34, P0, PT, R64, 0x1, RZ ;  /* 0x0000000140227810 */ /* 0x000fca0007f1e0ff */
[----:B------:R-:W-:-:S06]  /*2650*/  IMAD.X R35, RZ, RZ, R65, P0 ;  /* 0x000000ffff237224 */ /* 0x000fcc00000e0641 */
[----:B------:R-:W-:-:S08]  /*2660*/  DFMA.RP R32, -R64, R34, R32 ;  /* 0x000000224020722b */ /* 0x000fd00000008120 */
[----:B------:R-:W-:-:S06]  /*2670*/  DSETP.GT.AND P0, PT, R32, RZ, PT ;  /* 0x000000ff2000722a */ /* 0x000fcc0003f04000 */
[----:B------:R-:W-:Y:S02]  /*2680*/  FSEL R34, R34, R64, P0 ;  /* 0x0000004022227208 */ /* 0x000fe40000000000 */
[----:B------:R-:W-:Y:S01]  /*2690*/  FSEL R35, R35, R65, P0 ;  /* 0x0000004123237208 */ /* 0x000fe20000000000 */
[----:B------:R-:W-:Y:S06]  /*26a0*/  BRA `(.L_x_33) ;  /* 0x0000000000647947 */ /* 0x000fec0003800000 */
.L_x_32:
[----:B------:R-:W-:-:S14]  /*26b0*/  DSETP.NE.AND P0, PT, R32, RZ, PT ;  /* 0x000000ff2000722a */ /* 0x000fdc0003f05000 */
[----:B------:R-:W-:Y:S05]  /*26c0*/  @!P0 BRA `(.L_x_34) ;  /* 0x0000000000588947 */ /* 0x000fea0003800000 */
[----:B------:R-:W-:-:S13]  /*26d0*/  ISETP.GE.AND P0, PT, R33, RZ, PT ;  /* 0x000000ff2100720c */ /* 0x000fda0003f06270 */
[----:B------:R-:W-:Y:S02]  /*26e0*/  @!P0 IMAD.MOV.U32 R34, RZ, RZ, 0x0 ;  /* 0x00000000ff228424 */ /* 0x000fe400078e00ff */
[----:B------:R-:W-:Y:S01]  /*26f0*/  @!P0 IMAD.MOV.U32 R35, RZ, RZ, -0x80000 ;  /* 0xfff80000ff238424 */ /* 0x000fe200078e00ff */
[----:B------:R-:W-:Y:S06]  /*2700*/  @!P0 BRA `(.L_x_33) ;  /* 0x00000000004c8947 */ /* 0x000fec0003800000 */
[----:B------:R-:W-:-:S13]  /*2710*/  ISETP.GT.AND P0, PT, R33, 0x7fefffff, PT ;  /* 0x7fefffff2100780c */ /* 0x000fda0003f04270 */
[----:B------:R-:W-:Y:S05]  /*2720*/  @P0 BRA `(.L_x_34) ;  /* 0x0000000000400947 */ /* 0x000fea0003800000 */
[----:B------:R-:W-:Y:S01]  /*2730*/  DMUL R70, R32, 8.11296384146066816958e+31 ;  /* 0x4690000020467828 */ /* 0x000fe20000000000 */
[----:B------:R-:W-:Y:S02]  /*2740*/  IMAD.MOV.U32 R64, RZ, RZ, RZ ;  /* 0x000000ffff407224 */ /* 0x000fe400078e00ff */
[----:B------:R-:W-:Y:S02]  /*2750*/  IMAD.MOV.U32 R32, RZ, RZ, 0x0 ;  /* 0x00000000ff207424 */ /* 0x000fe400078e00ff */
[----:B------:R-:W-:Y:S01]  /*2760*/  IMAD.MOV.U32 R33, RZ, RZ, 0x3fd80000 ;  /* 0x3fd80000ff217424 */ /* 0x000fe200078e00ff */
[----:B------:R-:W0:Y:S02]  /*2770*/  MUFU.RSQ64H R65, R71 ;  /* 0x0000004700417308 */ /* 0x000e240000001c00 */
[----:B0-----:R-:W-:-:S08]  /*2780*/  DMUL R34, R64, R64 ;  /* 0x0000004040227228 */ /* 0x001fd00000000000 */
[----:B------:R-:W-:-:S08]  /*2790*/  DFMA R34, R70, -R34, 1 ;  /* 0x3ff000004622742b */ /* 0x000fd00000000822 */
[----:B------:R-:W-:Y:S02]  /*27a0*/  DFMA R32, R34, R32, 0.5 ;  /* 0x3fe000002220742b */ /* 0x000fe40000000020 */
[----:B------:R-:W-:-:S08]  /*27b0*/  DMUL R34, R64, R34 ;  /* 0x0000002240227228 */ /* 0x000fd00000000000 */
[----:B------:R-:W-:-:S08]  /*27c0*/  DFMA R34, R32, R34, R64 ;  /* 0x000000222022722b */ /* 0x000fd00000000040 */
[----:B------:R-:W-:Y:S02]  /*27d0*/  DMUL R32, R70, R34 ;  /* 0x0000002246207228 */ /* 0x000fe40000000000 */
[----:B------:R-:W-:-:S06]  /*27e0*/  VIADD R35, R35, 0xfff00000 ;  /* 0xfff0000023237836 */ /* 0x000fcc0000000000 */
[----:B------:R-:W-:-:S08]  /*27f0*/  DFMA R70, R32, -R32, R70 ;  /* 0x800000202046722b */ /* 0x000fd00000000046 */
[----:B------:R-:W-:-:S10]  /*2800*/  DFMA R34, R34, R70, R32 ;  /* 0x000000462222722b */ /* 0x000fd40000000020 */
[----:B------:R-:W-:Y:S01]  /*2810*/  VIADD R35, R35, 0xfcb00000 ;  /* 0xfcb0000023237836 */ /* 0x000fe20000000000 */
[----:B------:R-:W-:Y:S06]  /*2820*/  BRA `(.L_x_33) ;  /* 0x0000000000047947 */ /* 0x000fec0003800000 */
.L_x_34:
[----:B------:R-:W-:-:S11]  /*2830*/  DADD R34, R32, R32 ;  /* 0x0000000020227229 */ /* 0x000fd60000000020 */
.L_x_33:
[----:B------:R-:W-:Y:S05]  /*2840*/  BSYNC.RECONVERGENT B1 ;  /* 0x0000000000017941 */ /* 0x000fea0003800200 */
.L_x_31:
[----:B------:R-:W-:Y:S02]  /*2850*/  IMAD.MOV.U32 R32, RZ, RZ, R63 ;  /* 0x000000ffff207224 */ /* 0x000fe400078e003f */
[----:B------:R-:W-:-:S04]  /*2860*/  IMAD.MOV.U32 R33, RZ, RZ, 0x0 ;  /* 0x00000000ff217424 */ /* 0x000fc800078e00ff */
[----:B------:R-:W-:Y:S05]  /*2870*/  RET.REL.NODEC R32 `(_Z16PhaseHist_KernelPdS_PKdS1_S1_S1_S1_S1_S1_S1_S1_S1_S1_S1_S1_S1_S1_S1_S1_S1_S1_iii) ;  /* 0xffffffd420e07950 */ /* 0x000fea0003c3ffff */
        .type           $_Z16PhaseHist_KernelPdS_PKdS1_S1_S1_S1_S1_S1_S1_S1_S1_S1_S1_S1_S1_S1_S1_S1_S1_S1_iii$__internal_trig_reduction_slowpathd,@function
        .size           $_Z16PhaseHist_KernelPdS_PKdS1_S1_S1_S1_S1_S1_S1_S1_S1_S1_S1_S1_S1_S1_S1_S1_S1_S1_iii$__internal_trig_reduction_slowpathd,(.L_x_45 - $_Z16PhaseHist_KernelPdS_PKdS1_S1_S1_S1_S1_S1_S1_S1_S1_S1_S1_S1_S1_S1_S1_S1_S1_S1_iii$__internal_trig_reduction_slowpathd)
$_Z16PhaseHist_KernelPdS_PKdS1_S1_S1_S1_S1_S1_S1_S1_S1_S1_S1_S1_S1_S1_S1_S1_S1_S1_iii$__internal_trig_reduction_slowpathd:
[--C-:B------:R-:W-:Y:S01]  /*2880*/  SHF.R.U32.HI R34, RZ, 0x14, R35.reuse ;  /* 0x00000014ff227819 */ /* 0x100fe20000011623 */
[----:B------:R-:W-:Y:S01]  /*2890*/  IMAD.MOV.U32 R69, RZ, RZ, R35 ;  /* 0x000000ffff457224 */ /* 0x000fe200078e0023 */
[----:B------:R-:W-:Y:S01]  /*28a0*/  MOV R68, R24 ;  /* 0x0000001800447202 */ /* 0x000fe20000000f00 */
[----:B------:R-:W-:Y:S01]  /*28b0*/  IMAD.MOV.U32 R24, RZ, RZ, RZ ;  /* 0x000000ffff187224 */ /* 0x000fe200078e00ff */
[----:B------:R-:W-:-:S04]  /*28c0*/  LOP3.LUT R25, R34, 0x7ff, RZ, 0xc0, !PT ;  /* 0x000007ff22197812 */ /* 0x000fc800078ec0ff */
[----:B------:R-:W-:-:S13]  /*28d0*/  ISETP.NE.AND P0, PT, R25, 0x7ff, PT ;  /* 0x000007ff1900780c */ /* 0x000fda0003f05270 */
[----:B------:R-:W-:Y:S05]  /*28e0*/  @!P0 BRA `(.L_x_35) ;  /* 0x0000000800488947 */ /* 0x000fea0003800000 */
[----:B------:R-:W-:Y:S01]  /*28f0*/  VIADD R24, R25, 0xfffffc00 ;  /* 0xfffffc0019187836 */ /* 0x000fe20000000000 */
[----:B------:R-:W-:Y:S01]  /*2900*/  BSSY.RECONVERGENT B2, `(.L_x_36) ;  /* 0x000002f000027945 */ /* 0x000fe20003800200 */
[----:B------:R-:W-:-:S03]  /*2910*/  CS2R R28, SRZ ;  /* 0x00000000001c7805 */ /* 0x000fc6000001ff00 */
[----:B------:R-:W-:Y:S02]  /*2920*/  SHF.R.U32.HI R33, RZ, 0x6, R24 ;  /* 0x00000006ff217819 */ /* 0x000fe40000011618 */
[----:B------:R-:W-:Y:S02]  /*2930*/  ISETP.GE.U32.AND P0, PT, R24, 0x80, PT ;  /* 0x000000801800780c */ /* 0x000fe40003f06070 */
[C---:B------:R-:W-:Y:S02]  /*2940*/  IADD3 R32, PT, PT, -R33.reuse, 0x13, RZ ;  /* 0x0000001321207810 */ /* 0x040fe40007ffe1ff */
[----:B------:R-:W-:Y:S02]  /*2950*/  IADD3 R30, PT, PT, -R33, 0xf, RZ ;  /* 0x0000000f211e7810 */ /* 0x000fe40007ffe1ff */
[----:B------:R-:W-:-:S04]  /*2960*/  SEL R32, R32, 0x12, P0 ;  /* 0x0000001220207807 */ /* 0x000fc80000000000 */
[----:B------:R-:W-:-:S13]  /*2970*/  ISETP.GE.AND P0, PT, R30, R32, PT ;  /* 0x000000201e00720c */ /* 0x000fda0003f06270 */
[----:B------:R-:W-:Y:S05]  /*2980*/  @P0 BRA `(.L_x_37) ;  /* 0x0000000000980947 */ /* 0x000fea0003800000 */
[----:B------:R-:W0:Y:S01]  /*2990*/  LDC.64 R24, c[0x0][0x358] ;  /* 0x0000d600ff187b82 */ /* 0x000e220000000a00 */
[C---:B------:R-:W-:Y:S01]  /*29a0*/  SHF.L.U64.HI R69, R68.reuse, 0xb, R69 ;  /* 0x0000000b44457819 */ /* 0x040fe20000010245 */
[----:B------:R-:W-:Y:S01]  /*29b0*/  BSSY.RECONVERGENT B3, `(.L_x_38) ;  /* 0x0000022000037945 */ /* 0x000fe20003800200 */
[----:B------:R-:W-:Y:S01]  /*29c0*/  IMAD.SHL.U32 R31, R68, 0x800, RZ ;  /* 0x00000800441f7824 */ /* 0x000fe200078e00ff */
[----:B------:R-:W-:Y:S01]  /*29d0*/  IADD3 R67, PT, PT, RZ, -R33, -R32 ;  /* 0x80000021ff437210 */ /* 0x000fe20007ffe820 */
[----:B------:R-:W-:Y:S01]  /*29e0*/  IMAD.MOV.U32 R68, RZ, RZ, RZ ;  /* 0x000000ffff447224 */ /* 0x000fe200078e00ff */
[----:B------:R-:W-:Y:S02]  /*29f0*/  CS2R R28, SRZ ;  /* 0x00000000001c7805 */ /* 0x000fe4000001ff00 */
[----:B------:R-:W-:-:S07]  /*2a00*/  LOP3.LUT R69, R69, 0x80000000, RZ, 0xfc, !PT ;  /* 0x8000000045457812 */ /* 0x000fce00078efcff */
.L_x_39:
[----:B------:R-:W1:Y:S01]  /*2a10*/  LDC.64 R26, c[0x4][RZ] ;  /* 0x01000000ff1a7b82 */ /* 0x000e620000000a00 */
[----:B0-----:R-:W-:Y:S02]  /*2a20*/  R2UR UR10, R24 ;  /* 0x00000000180a72ca */ /* 0x001fe400000e0000 */
[----:B------:R-:W-:Y:S01]  /*2a30*/  R2UR UR11, R25 ;  /* 0x00000000190b72ca */ /* 0x000fe200000e0000 */
[----:B-1----:R-:W-:-:S12]  /*2a40*/  IMAD.WIDE R26, R30, 0x8, R26 ;  /* 0x000000081e1a7825 */ /* 0x002fd800078e021a */
[----:B------:R-:W2:Y:S01]  /*2a50*/  LDG.E.64.CONSTANT R26, desc[UR10][R26.64] ;  /* 0x0000000a1a1a7981 */ /* 0x000ea2000c1e9b00 */
[----:B------:R-:W-:Y:S02]  /*2a60*/  VIADD R67, R67, 0x1 ;  /* 0x0000000143437836 */ /* 0x000fe40000000000 */
[----:B------:R-:W-:Y:S02]  /*2a70*/  VIADD R30, R30, 0x1 ;  /* 0x000000011e1e7836 */ /* 0x000fe40000000000 */
[----:B--2---:R-:W-:-:S04]  /*2a80*/  IMAD.WIDE.U32 R28, P3, R26, R31, R28 ;  /* 0x0000001f1a1c7225 */ /* 0x004fc8000786001c */
[----:B------:R-:W-:Y:S02]  /*2a90*/  IMAD R71, R26, R69, RZ ;  /* 0x000000451a477224 */ /* 0x000fe400078e02ff */
[CC--:B------:R-:W-:Y:S02]  /*2aa0*/  IMAD R70, R27.reuse, R31.reuse, RZ ;  /* 0x0000001f1b467224 */ /* 0x0c0fe400078e02ff */
[----:B------:R-:W-:Y:S01]  /*2ab0*/  IMAD.HI.U32 R73, R27, R31, RZ ;  /* 0x0000001f1b497227 */ /* 0x000fe200078e00ff */
[----:B------:R-:W-:-:S03]  /*2ac0*/  IADD3 R29, P0, PT, R71, R29, RZ ;  /* 0x0000001d471d7210 */ /* 0x000fc60007f1e0ff */
[----:B------:R-:W-:Y:S01]  /*2ad0*/  IMAD R71, R68, 0x8, R1 ;  /* 0x0000000844477824 */ /* 0x000fe200078e0201 */
[----:B------:R-:W-:Y:S01]  /*2ae0*/  IADD3 R29, P1, PT, R70, R29, RZ ;  /* 0x0000001d461d7210 */ /* 0x000fe20007f3e0ff */
[----:B------:R-:W-:Y:S01]  /*2af0*/  IMAD.HI.U32 R70, R26, R69, RZ ;  /* 0x000000451a467227 */ /* 0x000fe200078e00ff */
[----:B------:R-:W-:-:S03]  /*2b00*/  IADD3 R68, PT, PT, R68, 0x1, RZ ;  /* 0x0000000144447810 */ /* 0x000fc60007ffe0ff */
[----:B------:R-:W-:Y:S01]  /*2b10*/  IMAD.X R26, RZ, RZ, R70, P3 ;  /* 0x000000ffff1a7224 */ /* 0x000fe200018e0646 */
[----:B------:R0:W-:Y:S01]  /*2b20*/  STL.64 [R71], R28 ;  /* 0x0000001c47007387 */ /* 0x0001e20000100a00 */
[----:B------:R-:W-:-:S03]  /*2b30*/  IMAD.HI.U32 R70, R27, R69, RZ ;  /* 0x000000451b467227 */ /* 0x000fc600078e00ff */
[----:B------:R-:W-:Y:S01]  /*2b40*/  IADD3.X R26, P0, PT, R73, R26, RZ, P0, !PT ;  /* 0x0000001a491a7210 */ /* 0x000fe2000071e4ff */
[----:B------:R-:W-:-:S05]  /*2b50*/  IMAD R27, R27, R69, RZ ;  /* 0x000000451b1b7224 */ /* 0x000fca00078e02ff */
[----:B------:R-:W-:Y:S01]  /*2b60*/  IADD3.X R27, P1, PT, R27, R26, RZ, P1, !PT ;  /* 0x0000001a1b1b7210 */ /* 0x000fe20000f3e4ff */
[----:B------:R-:W-:Y:S01]  /*2b70*/  IMAD.X R26, RZ, RZ, R70, P0 ;  /* 0x000000ffff1a7224 */ /* 0x000fe200000e0646 */
[----:B------:R-:W-:-:S03]  /*2b80*/  ISETP.NE.AND P0, PT, R67, -0xf, PT ;  /* 0xfffffff14300780c */ /* 0x000fc60003f05270 */
[----:B------:R-:W-:Y:S02]  /*2b90*/  IMAD.X R26, RZ, RZ, R26, P1 ;  /* 0x000000ffff1a7224 */ /* 0x000fe400008e061a */
[----:B0-----:R-:W-:Y:S02]  /*2ba0*/  IMAD.MOV.U32 R28, RZ, RZ, R27 ;  /* 0x000000ffff1c7224 */ /* 0x001fe400078e001b */
[----:B------:R-:W-:-:S06]  /*2bb0*/  IMAD.MOV.U32 R29, RZ, RZ, R26 ;  /* 0x000000ffff1d7224 */ /* 0x000fcc00078e001a */
[----:B------:R-:W-:Y:S05]  /*2bc0*/  @P0 BRA `(.L_x_39) ;  /* 0xfffffffc00900947 */ /* 0x000fea000383ffff */
[----:B------:R-:W-:Y:S05]  /*2bd0*/  BSYNC.RECONVERGENT B3 ;  /* 0x0000000000037941 */ /* 0x000fea0003800200 */
.L_x_38:
[----:B------:R-:W-:-:S07]  /*2be0*/  IMAD.MOV.U32 R30, RZ, RZ, R32 ;  /* 0x000000ffff1e7224 */ /* 0x000fce00078e0020 */
.L_x_37:
[----:B------:R-:W-:Y:S05]  /*2bf0*/  BSYNC.RECONVERGENT B2 ;  /* 0x0000000000027941 */ /* 0x000fea0003800200 */
.L_x_36:
[----:B------:R-:W-:Y:S01]  /*2c00*/  LOP3.LUT P0, R73, R34, 0x3f, RZ, 0xc0, !PT ;  /* 0x0000003f22497812 */ /* 0x000fe2000780c0ff */
[----:B------:R-:W-:-:S04]  /*2c10*/  IMAD.IADD R24, R33, 0x1, R30 ;  /* 0x0000000121187824 */ /* 0x000fc800078e021e */
[----:B------:R-:W-:-:S05]  /*2c20*/  IMAD.U32 R75, R24, 0x8, R1 ;  /* 0x00000008184b7824 */ /* 0x000fca00078e0001 */
[----:B------:R0:W-:Y:S04]  /*2c30*/  STL.64 [R75+-0x78], R28 ;  /* 0xffff881c4b007387 */ /* 0x0001e80000100a00 */
[----:B------:R-:W2:Y:S04]  /*2c40*/  @P0 LDL.64 R32, [R1+0x8] ;  /* 0x0000080001200983 */ /* 0x000ea80000100a00 */
[----:B------:R-:W3:Y:S04]  /*2c50*/  LDL.64 R26, [R1+0x10] ;  /* 0x00001000011a7983 */ /* 0x000ee80000100a00 */
[----:B------:R-:W4:Y:S01]  /*2c60*/  LDL.64 R24, [R1+0x18] ;  /* 0x0000180001187983 */ /* 0x000f220000100a00 */
[----:B------:R-:W-:Y:S01]  /*2c70*/  @P0 LOP3.LUT R30, R73, 0x3f, RZ, 0x3c, !PT ;  /* 0x0000003f491e0812 */ /* 0x000fe200078e3cff */
[----:B------:R-:W-:Y:S01]  /*2c80*/  BSSY.RECONVERGENT B2, `(.L_x_40) ;  /* 0x0000034000027945 */ /* 0x000fe20003800200 */
[----:B--2---:R-:W-:-:S02]  /*2c90*/  @P0 SHF.R.U64 R31, R32, 0x1, R33 ;  /* 0x00000001201f0819 */ /* 0x004fc40000001221 */
[----:B------:R-:W-:Y:S02]  /*2ca0*/  @P0 SHF.R.U32.HI R33, RZ, 0x1, R33 ;  /* 0x00000001ff210819 */ /* 0x000fe40000011621 */
[CC--:B---3--:R-:W-:Y:S02]  /*2cb0*/  @P0 SHF.L.U32 R67, R26.reuse, R73.reuse, RZ ;  /* 0x000000491a430219 */ /* 0x0c8fe400000006ff */
[----:B0-----:R-:W-:Y:S02]  /*2cc0*/  @P0 SHF.R.U64 R28, R31, R30, R33 ;  /* 0x0000001e1f1c0219 */ /* 0x001fe40000001221 */
[--C-:B------:R-:W-:Y:S02]  /*2cd0*/  @P0 SHF.R.U32.HI R71, RZ, 0x1, R27.reuse ;  /* 0x00000001ff470819 */ /* 0x100fe4000001161b */
[C-C-:B------:R-:W-:Y:S02]  /*2ce0*/  @P0 SHF.R.U64 R69, R26.reuse, 0x1, R27.reuse ;  /* 0x000000011a450819 */ /* 0x140fe4000000121b */
[----:B------:R-:W-:-:S02]  /*2cf0*/  @P0 SHF.L.U64.HI R32, R26, R73, R27 ;  /* 0x000000491a200219 */ /* 0x000fc4000001021b */
[----:B------:R-:W-:Y:S02]  /*2d00*/  @P0 SHF.R.U32.HI R29, RZ, R30, R33 ;  /* 0x0000001eff1d0219 */ /* 0x000fe40000011621 */
[----:B------:R-:W-:Y:S02]  /*2d10*/  @P0 LOP3.LUT R26, R67, R28, RZ, 0xfc, !PT ;  /* 0x0000001c431a0212 */ /* 0x000fe400078efcff */
[----:B----4-:R-:W-:Y:S02]  /*2d20*/  @P0 SHF.L.U32 R31, R24, R73, RZ ;  /* 0x00000049181f0219 */ /* 0x010fe400000006ff */
[----:B------:R-:W-:Y:S01]  /*2d30*/  @P0 SHF.R.U64 R34, R69, R30, R71 ;  /* 0x0000001e45220219 */ /* 0x000fe20000001247 */
[----:B------:R-:W-:Y:S01]  /*2d40*/  IMAD.SHL.U32 R28, R26, 0x4, RZ ;  /* 0x000000041a1c7824 */ /* 0x000fe200078e00ff */
[----:B------:R-:W-:Y:S02]  /*2d50*/  @P0 LOP3.LUT R27, R32, R29, RZ, 0xfc, !PT ;  /* 0x0000001d201b0212 */ /* 0x000fe400078efcff */
[----:B------:R-:W-:-:S02]  /*2d60*/  @P0 SHF.L.U64.HI R73, R24, R73, R25 ;  /* 0x0000004918490219 */ /* 0x000fc40000010219 */
[----:B------:R-:W-:Y:S02]  /*2d70*/  @P0 SHF.R.U32.HI R30, RZ, R30, R71 ;  /* 0x0000001eff1e0219 */ /* 0x000fe40000011647 */
[----:B------:R-:W-:Y:S02]  /*2d80*/  @P0 LOP3.LUT R24, R31, R34, RZ, 0xfc, !PT ;  /* 0x000000221f180212 */ /* 0x000fe400078efcff */
[----:B------:R-:W-:Y:S02]  /*2d90*/  SHF.L.U64.HI R67, R26, 0x2, R27 ;  /* 0x000000021a437819 */ /* 0x000fe4000001021b */
[----:B------:R-:W-:Y:S02]  /*2da0*/  @P0 LOP3.LUT R25, R73, R30, RZ, 0xfc, !PT ;  /* 0x0000001e49190212 */ /* 0x000fe400078efcff */
[----:B------:R-:W-:Y:S02]  /*2db0*/  SHF.L.W.U32.HI R27, R27, 0x2, R24 ;  /* 0x000000021b1b7819 */ /* 0x000fe40000010e18 */
[----:B------:R-:W-:-:S02]  /*2dc0*/  IADD3 RZ, P0, PT, RZ, -R28, RZ ;  /* 0x8000001cffff7210 */ /* 0x000fc40007f1e0ff */
[----:B------:R-:W-:Y:S02]  /*2dd0*/  LOP3.LUT R26, RZ, R67, RZ, 0x33, !PT ;  /* 0x00000043ff1a7212 */ /* 0x000fe400078e33ff */
[----:B------:R-:W-:Y:S02]  /*2de0*/  SHF.L.W.U32.HI R24, R24, 0x2, R25 ;  /* 0x0000000218187819 */ /* 0x000fe40000010e19 */
[----:B------:R-:W-:Y:S02]  /*2df0*/  LOP3.LUT R29, RZ, R27, RZ, 0x33, !PT ;  /* 0x0000001bff1d7212 */ /* 0x000fe400078e33ff */
[----:B------:R-:W-:Y:S02]  /*2e00*/  IADD3.X R26, P0, PT, RZ, R26, RZ, P0, !PT ;  /* 0x0000001aff1a7210 */ /* 0x000fe4000071e4ff */
[----:B------:R-:W-:Y:S02]  /*2e10*/  LOP3.LUT R31, RZ, R24, RZ, 0x33, !PT ;  /* 0x00000018ff1f7212 */ /* 0x000fe400078e33ff */
[----:B------:R-:W-:-:S02]  /*2e20*/  IADD3.X R30, P1, PT, RZ, R29, RZ, P0, !PT ;  /* 0x0000001dff1e7210 */ /* 0x000fc4000073e4ff */
[----:B------:R-:W-:-:S03]  /*2e30*/  ISETP.GT.U32.AND P3, PT, R27, -0x1, PT ;  /* 0xffffffff1b00780c */ /* 0x000fc60003f64070 */
[----:B------:R-:W-:Y:S01]  /*2e40*/  IMAD.X R31, RZ, RZ, R31, P1 ;  /* 0x000000ffff1f7224 */ /* 0x000fe200008e061f */
[----:B------:R-:W-:-:S04]  /*2e50*/  ISETP.GT.AND.EX P0, PT, R24, -0x1, PT, P3 ;  /* 0xffffffff1800780c */ /* 0x000fc80003f04330 */
[----:B------:R-:W-:Y:S02]  /*2e60*/  SEL R31, R24, R31, P0 ;  /* 0x0000001f181f7207 */ /* 0x000fe40000000000 */
[----:B------:R-:W-:Y:S02]  /*2e70*/  SEL R33, R27, R30, P0 ;  /* 0x0000001e1b217207 */ /* 0x000fe40000000000 */
[----:B------:R-:W-:Y:S02]  /*2e80*/  ISETP.NE.U32.AND P1, PT, R31, RZ, PT ;  /* 0x000000ff1f00720c */ /* 0x000fe40003f25070 */
[----:B------:R-:W-:Y:S02]  /*2e90*/  SEL R67, R67, R26, P0 ;  /* 0x0000001a43437207 */ /* 0x000fe40000000000 */
[----:B------:R-:W-:Y:S01]  /*2ea0*/  SEL R27, R33, R31, !P1 ;  /* 0x0000001f211b7207 */ /* 0x000fe20004800000 */
[----:B------:R-:W-:-:S05]  /*2eb0*/  @!P0 IMAD.MOV R28, RZ, RZ, -R28 ;  /* 0x000000ffff1c8224 */ /* 0x000fca00078e0a1c */
[----:B------:R-:W0:Y:S02]  /*2ec0*/  FLO.U32 R27, R27 ;  /* 0x0000001b001b7300 */ /* 0x000e2400000e0000 */
[C---:B0-----:R-:W-:Y:S02]  /*2ed0*/  IADD3 R29, PT, PT, -R27.reuse, 0x1f, RZ ;  /* 0x0000001f1b1d7810 */ /* 0x041fe40007ffe1ff */
[----:B------:R-:W-:-:S03]  /*2ee0*/  IADD3 R30, PT, PT, -R27, 0x3f, RZ ;  /* 0x0000003f1b1e7810 */ /* 0x000fc60007ffe1ff */
[----:B------:R-:W-:-:S05]  /*2ef0*/  @P1 IMAD.MOV R30, RZ, RZ, R29 ;  /* 0x000000ffff1e1224 */ /* 0x000fca00078e021d */
[----:B------:R-:W-:-:S13]  /*2f00*/  ISETP.NE.AND P1, PT, R30, RZ, PT ;  /* 0x000000ff1e00720c */ /* 0x000fda0003f25270 */
[----:B------:R-:W-:Y:S05]  /*2f10*/  @!P1 BRA `(.L_x_41) ;  /* 0x0000000000289947 */ /* 0x000fea0003800000 */
[----:B------:R-:W-:Y:S02]  /*2f20*/  LOP3.LUT R26, R30, 0x3f, RZ, 0xc0, !PT ;  /* 0x0000003f1e1a7812 */ /* 0x000fe400078ec0ff */
[--C-:B------:R-:W-:Y:S02]  /*2f30*/  SHF.R.U64 R28, R28, 0x1, R67.reuse ;  /* 0x000000011c1c7819 */ /* 0x100fe40000001243 */
[----:B------:R-:W-:Y:S02]  /*2f40*/  SHF.R.U32.HI R32, RZ, 0x1, R67 ;  /* 0x00000001ff207819 */ /* 0x000fe40000011643 */
[----:B------:R-:W-:Y:S02]  /*2f50*/  LOP3.LUT R27, R30, 0x3f, RZ, 0xc, !PT ;  /* 0x0000003f1e1b7812 */ /* 0x000fe400078e0cff */
[CC--:B------:R-:W-:Y:S02]  /*2f60*/  SHF.L.U64.HI R34, R33.reuse, R26.reuse, R31 ;  /* 0x0000001a21227219 */ /* 0x0c0fe4000001021f */
[----:B------:R-:W-:-:S02]  /*2f70*/  SHF.L.U32 R29, R33, R26, RZ ;  /* 0x0000001a211d7219 */ /* 0x000fc400000006ff */
[-CC-:B------:R-:W-:Y:S02]  /*2f80*/  SHF.R.U64 R26, R28, R27.reuse, R32.reuse ;  /* 0x0000001b1c1a7219 */ /* 0x180fe40000001220 */
[----:B------:R-:W-:Y:S02]  /*2f90*/  SHF.R.U32.HI R27, RZ, R27, R32 ;  /* 0x0000001bff1b7219 */ /* 0x000fe40000011620 */
[----:B------:R-:W-:Y:S02]  /*2fa0*/  LOP3.LUT R33, R29, R26, RZ, 0xfc, !PT ;  /* 0x0000001a1d217212 */ /* 0x000fe400078efcff */
[----:B------:R-:W-:-:S07]  /*2fb0*/  LOP3.LUT R31, R34, R27, RZ, 0xfc, !PT ;  /* 0x0000001b221f7212 */ /* 0x000fce00078efcff */
.L_x_41:
[----:B------:R-:W-:Y:S05]  /*2fc0*/  BSYNC.RECONVERGENT B2 ;  /* 0x0000000000027941 */ /* 0x000fea0003800200 */
.L_x_40:
[----:B------:R-:W-:-:S04]  /*2fd0*/  IMAD.WIDE.U32 R28, R33, 0x2168c235, RZ ;  /* 0x2168c235211c7825 */ /* 0x000fc800078e00ff */
[----:B------:R-:W-:Y:S01]  /*2fe0*/  IMAD.MOV.U32 R27, RZ, RZ, RZ ;  /* 0x000000ffff1b7224 */ /* 0x000fe200078e00ff */
[----:B------:R-:W-:Y:S01]  /*2ff0*/  MOV R26, R29 ;  /* 0x0000001d001a7202 */ /* 0x000fe20000000f00 */
[----:B------:R-:W-:Y:S01]  /*3000*/  IMAD.HI.U32 R29, R31, -0x36f0255e, RZ ;  /* 0xc90fdaa21f1d7827 */ /* 0x000fe200078e00ff */
[----:B------:R-:W-:-:S03]  /*3010*/  IADD3 RZ, P1, PT, R28, R28, RZ ;  /* 0x0000001c1cff7210 */ /* 0x000fc60007f3e0ff */
[----:B------:R-:W-:-:S04]  /*3020*/  IMAD.WIDE.U32 R26, R33, -0x36f0255e, R26 ;  /* 0xc90fdaa2211a7825 */ /* 0x000fc800078e001a */
[----:B------:R-:W-:-:S04]  /*3030*/  IMAD.WIDE.U32 R26, P3, R31, 0x2168c235, R26 ;  /* 0x2168c2351f1a7825 */ /* 0x000fc8000786001a */
[----:B------:R-:W-:Y:S01]  /*3040*/  IMAD R31, R31, -0x36f0255e, RZ ;  /* 0xc90fdaa21f1f7824 */ /* 0x000fe200078e02ff */
[----:B------:R-:W-:Y:S01]  /*3050*/  IADD3.X RZ, P1, PT, R26, R26, RZ, P1, !PT ;  /* 0x0000001a1aff7210 */ /* 0x000fe20000f3e4ff */
[----:B------:R-:W-:-:S03]  /*3060*/  IMAD.X R28, RZ, RZ, R29, P3 ;  /* 0x000000ffff1c7224 */ /* 0x000fc600018e061d */
[----:B------:R-:W-:-:S04]  /*3070*/  IADD3 R27, P3, PT, R31, R27, RZ ;  /* 0x0000001b1f1b7210 */ /* 0x000fc80007f7e0ff */
[C---:B------:R-:W-:Y:S01]  /*3080*/  ISETP.GT.U32.AND P4, PT, R27.reuse, RZ, PT ;  /* 0x000000ff1b00720c */ /* 0x040fe20003f84070 */
[----:B------:R-:W-:Y:S01]  /*3090*/  IMAD.X R28, RZ, RZ, R28, P3 ;  /* 0x000000ffff1c7224 */ /* 0x000fe200018e061c */
[----:B------:R-:W-:-:S04]  /*30a0*/  IADD3.X R26, P3, PT, R27, R27, RZ, P1, !PT ;  /* 0x0000001b1b1a7210 */ /* 0x000fc80000f7e4ff */
[C---:B------:R-:W-:Y:S01]  /*30b0*/  ISETP.GT.AND.EX P1, PT, R28.reuse, RZ, PT, P4 ;  /* 0x000000ff1c00720c */ /* 0x040fe20003f24340 */
[----:B------:R-:W-:-:S03]  /*30c0*/  IMAD.X R29, R28, 0x1, R28, P3 ;  /* 0x000000011c1d7824 */ /* 0x000fc600018e061c */
[----:B------:R-:W-:Y:S02]  /*30d0*/  SEL R27, R26, R27, P1 ;  /* 0x0000001b1a1b7207 */ /* 0x000fe40000800000 */
[----:B------:R-:W-:Y:S02]  /*30e0*/  SEL R28, R29, R28, P1 ;  /* 0x0000001c1d1c7207 */ /* 0x000fe40000800000 */
[----:B------:R-:W-:Y:S02]  /*30f0*/  IADD3 R27, P3, PT, R27, 0x1, RZ ;  /* 0x000000011b1b7810 */ /* 0x000fe40007f7e0ff */
[----:B------:R-:W-:Y:S02]  /*3100*/  SEL R29, RZ, 0xffffffff, !P1 ;  /* 0xffffffffff1d7807 */ /* 0x000fe40004800000 */
[----:B------:R-:W-:Y:S01]  /*3110*/  LOP3.LUT P1, R26, R35, 0x80000000, RZ, 0xc0, !PT ;  /* 0x80000000231a7812 */ /* 0x000fe2000782c0ff */
[----:B------:R-:W-:Y:S02]  /*3120*/  IMAD.X R28, RZ, RZ, R28, P3 ;  /* 0x000000ffff1c7224 */ /* 0x000fe400018e061c */
[----:B------:R-:W-:Y:S01]  /*3130*/  IMAD.IADD R30, R29, 0x1, -R30 ;  /* 0x000000011d1e7824 */ /* 0x000fe200078e0a1e */
[----:B------:R-:W-:-:S02]  /*3140*/  SHF.R.U32.HI R29, RZ, 0x1e, R25 ;  /* 0x0000001eff1d7819 */ /* 0x000fc40000011619 */
[----:B------:R-:W-:Y:S01]  /*3150*/  SHF.R.U64 R27, R27, 0xa, R28 ;  /* 0x0000000a1b1b7819 */ /* 0x000fe2000000121c */
[----:B------:R-:W-:Y:S01]  /*3160*/  IMAD.SHL.U32 R25, R30, 0x100000, RZ ;  /* 0x001000001e197824 */ /* 0x000fe200078e00ff */
[----:B------:R-:W-:Y:S02]  /*3170*/  LEA.HI R24, R24, R29, RZ, 0x1 ;  /* 0x0000001d18187211 */ /* 0x000fe400078f08ff */
[----:B------:R-:W-:Y:S02]  /*3180*/  IADD3 R27, P3, PT, R27, 0x1, RZ ;  /* 0x000000011b1b7810 */ /* 0x000fe40007f7e0ff */
[----:B------:R-:W-:Y:S01]  /*3190*/  @!P0 LOP3.LUT R26, R26, 0x80000000, RZ, 0x3c, !PT ;  /* 0x800000001a1a8812 */ /* 0x000fe200078e3cff */
[----:B------:R-:W-:Y:S01]  /*31a0*/  @P1 IMAD.MOV R24, RZ, RZ, -R24 ;  /* 0x000000ffff181224 */ /* 0x000fe200078e0a18 */
[----:B------:R-:W-:-:S04]  /*31b0*/  LEA.HI.X R28, R28, RZ, RZ, 0x16, P3 ;  /* 0x000000ff1c1c7211 */ /* 0x000fc800018fb4ff */
[--C-:B------:R-:W-:Y:S02]  /*31c0*/  SHF.R.U64 R27, R27, 0x1, R28.reuse ;  /* 0x000000011b1b7819 */ /* 0x100fe4000000121c */
[----:B------:R-:W-:Y:S02]  /*31d0*/  SHF.R.U32.HI R28, RZ, 0x1, R28 ;  /* 0x00000001ff1c7819 */ /* 0x000fe4000001161c */
[----:B------:R-:W-:-:S04]  /*31e0*/  IADD3 R68, P3, P4, RZ, RZ, R27 ;  /* 0x000000ffff447210 */ /* 0x000fc80007c7e01b */
[----:B------:R-:W-:-:S04]  /*31f0*/  IADD3.X R25, PT, PT, R25, 0x3fe00000, R28, P3, P4 ;  /* 0x3fe0000019197810 */ /* 0x000fc80001fe841c */
[----:B------:R-:W-:-:S07]  /*3200*/  LOP3.LUT R69, R25, R26, RZ, 0xfc, !PT ;  /* 0x0000001a19457212 */ /* 0x000fce00078efcff */
.L_x_35:
[----:B------:R-:W-:-:S04]  /*3210*/  IMAD.MOV.U32 R67, RZ, RZ, 0x0 ;  /* 0x00000000ff437424 */ /* 0x000fc800078e00ff */
[----:B------:R-:W-:Y:S05]  /*3220*/  RET.REL.NODEC R66 `(_Z16PhaseHist_KernelPdS_PKdS1_S1_S1_S1_S1_S1_S1_S1_S1_S1_S1_S1_S1_S1_S1_S1_S1_S1_iii) ;  /* 0xffffffcc42747950 */ /* 0x000fea0003c3ffff */
.L_x_42:
[----:B------:R-:W-:-:S00]  /*3230*/  BRA `(.L_x_42) ;  /* 0xfffffffc00fc7947 */ /* 0x000fc0000383ffff */
[----:B------:R-:W-:-:S00]  /*3240*/  NOP ;  /* 0x0000000000007918 */ /* 0x000fc00000000000 */
        /* <DEDUP_REMOVED lines=11> */
.L_x_45:


//--------------------- .nv.global.init           --------------------------
	.section	.nv.global.init,"aw",@progbits
	.align	16
.nv.global.init:
	.type		__cudart_sin_cos_coeffs,@object
	.size		__cudart_sin_cos_coeffs,(__cudart_i2opi_d - __cudart_sin_cos_coeffs)
__cudart_sin_cos_coeffs:
        /*0000*/ 	.byte	0x46, 0xd2, 0xb0, 0x2c, 0xf1, 0xe5, 0x5a, 0xbe, 0x92, 0xe3, 0xac, 0x69, 0xe3, 0x1d, 0xc7, 0x3e
        /*0010*/ 	.byte	0xa1, 0x62, 0xdb, 0x19, 0xa0, 0x01, 0x2a, 0xbf, 0x18, 0x08, 0x11, 0x11, 0x11, 0x11, 0x81, 0x3f
        /*0020*/ 	.byte	0x54, 0x55, 0x55, 0x55, 0x55, 0x55, 0xc5, 0xbf, 0x00, 0x00, 0x00, 0x00, 0x00, 0x00, 0x00, 0x00
        /*0030*/ 	.byte	0x00, 0x00, 0x00, 0x00, 0x00, 0x00, 0x00, 0x00, 0x64, 0x81, 0xfd, 0x20, 0x83, 0xff, 0xa8, 0xbd
        /*0040*/ 	.byte	0x28, 0x85, 0xef, 0xc1, 0xa7, 0xee, 0x21, 0x3e, 0xd9, 0xe6, 0x06, 0x8e, 0x4f, 0x7e, 0x92, 0xbe
        /*0050*/ 	.byte	0xe9, 0xbc, 0xdd, 0x19, 0xa0, 0x01, 0xfa, 0x3e, 0x47, 0x5d, 0xc1, 0x16, 0x6c, 0xc1, 0x56, 0xbf
        /*0060*/ 	.byte	0x51, 0x55, 0x55, 0x55, 0x55, 0x55, 0xa5, 0x3f, 0x00, 0x00, 0x00, 0x00, 0x00, 0x00, 0xe0, 0xbf
        /*0070*/ 	.byte	0x00, 0x00, 0x00, 0x00, 0x00, 0x00, 0xf0, 0x3f, 0x00, 0x00, 0x00, 0x00, 0x00, 0x00, 0x00, 0x00
	.type		__cudart_i2opi_d,@object
	.size		__cudart_i2opi_d,(.L_0 - __cudart_i2opi_d)
__cudart_i2opi_d:
        /* <DEDUP_REMOVED lines=9> */
.L_0:


//--------------------- .nv.shared.reserved.0     --------------------------
	.section	.nv.shared.reserved.0,"aw",@nobits
	.weak		__nv_reservedSMEM_offset_0_alias
	.size		__nv_reservedSMEM_offset_0_alias, 0, 64
	.other		__nv_reservedSMEM_offset_0_alias,@"STO_CUDA_RESERVED_SHARED STV_DEFAULT"
__nv_reservedSMEM_offset_0_alias:
	.zero		0
	.zero		64


//--------------------- .nv.constant0._Z16PhaseHist_KernelPdS_PKdS1_S1_S1_S1_S1_S1_S1_S1_S1_S1_S1_S1_S1_S1_S1_S1_S1_S1_iii --------------------------
	.section	.nv.constant0._Z16PhaseHist_KernelPdS_PKdS1_S1_S1_S1_S1_S1_S1_S1_S1_S1_S1_S1_S1_S1_S1_S1_S1_S1_iii,"a",@progbits
	.sectionflags	@""
	.align	4
.nv.constant0._Z16PhaseHist_KernelPdS_PKdS1_S1_S1_S1_S1_S1_S1_S1_S1_S1_S1_S1_S1_S1_S1_S1_S1_S1_iii:
	.zero		1076


//--------------------- SYMBOLS --------------------------

	.type		.nv.reservedSmem.offset0,@object
	.size		.nv.reservedSmem.offset0,0x4
